	.target	sm_90a

	.elftype	@"ET_EXEC"


//--------------------- .note.nv.tkinfo           --------------------------
	.section	.note.nv.tkinfo,"",@"SHT_NOTE"
	.sectionflags	@"SHF_NOTE_NV_TKINFO"
	.tkinfo
        /*0018*/ 	.word	0x00000002
        /*0030*/ 	.string	""
        /*0030*/ 	.string	"ptxas"
        /*0030*/ 	.string	"Cuda compilation tools, release 13.0, V13.0.88"
        /*0030*/ 	.string	"Build cuda_13.0.r13.0/compiler.36424714_0"
        /*0030*/ 	.string	"-arch sm_90a -m 64 "



//--------------------- .note.nv.cuinfo           --------------------------
	.section	.note.nv.cuinfo,"",@"SHT_NOTE"
	.sectionflags	@"SHF_NOTE_NV_CUINFO"
        /*0018*/ 	.short	0x0002
        /*001a*/ 	.short	0x005a
        /*001c*/ 	.short	0x0082
	.zero		2


//--------------------- .nv.info                  --------------------------
	.section	.nv.info,"",@"SHT_CUDA_INFO"
	.align	4


	//----- nvinfo : EIATTR_REGCOUNT
	.align		4
        /*0000*/ 	.byte	0x04, 0x2f
        /*0002*/ 	.short	(.L_12 - .L_11)
	.align		4
.L_11:
        /*0004*/ 	.word	index@(_ZN7cutlass13device_kernelIN5flash19enable_sm80_to_sm89INS1_16FlashAttnFwdSm80INS1_25CollectiveMainloopFwdSm80ILi4ELi1ELb0EN4cute5tupleIJNS5_1CILi128EEENS7_ILi64EEENS7_ILi96EEEEEELi96ENS_6half_tEfNS_4arch4Sm80ELb1ELb0ELb0ELb1ELb1ELb1ELb1ELb0EEENS1_21CollectiveEpilogueFwdINS6_IJS8_SA_S9_EEENS6_IJNS7_ILi1EEESI_SI_EEESC_SE_Li128ELb1ELb1ELb0ELb0EEENS1_19SingleTileSchedulerILb1ELb0ELb1ELi128EEEEEEEEEvNT_6ParamsE)
        /*0008*/ 	.word	0x00000004


	//----- nvinfo : EIATTR_FRAME_SIZE
	.align		4
.L_12:
        /*000c*/ 	.byte	0x04, 0x11
        /*000e*/ 	.short	(.L_14 - .L_13)
	.align		4
.L_13:
        /*0010*/ 	.word	index@(_ZN7cutlass13device_kernelIN5flash19enable_sm80_to_sm89INS1_16FlashAttnFwdSm80INS1_25CollectiveMainloopFwdSm80ILi4ELi1ELb0EN4cute5tupleIJNS5_1CILi128EEENS7_ILi64EEENS7_ILi96EEEEEELi96ENS_6half_tEfNS_4arch4Sm80ELb1ELb0ELb0ELb1ELb1ELb1ELb1ELb0EEENS1_21CollectiveEpilogueFwdINS6_IJS8_SA_S9_EEENS6_IJNS7_ILi1EEESI_SI_EEESC_SE_Li128ELb1ELb1ELb0ELb0EEENS1_19SingleTileSchedulerILb1ELb0ELb1ELi128EEEEEEEEEvNT_6ParamsE)
        /*0014*/ 	.word	0x00000000


	//----- nvinfo : EIATTR_REGCOUNT
	.align		4
.L_14:
        /*0018*/ 	.byte	0x04, 0x2f
        /*001a*/ 	.short	(.L_16 - .L_15)
	.align		4
.L_15:
        /*001c*/ 	.word	index@(_ZN7cutlass13device_kernelIN5flash19enable_sm80_to_sm89INS1_16FlashAttnFwdSm80INS1_25CollectiveMainloopFwdSm80ILi4ELi1ELb0EN4cute5tupleIJNS5_1CILi128EEENS7_ILi64EEENS7_ILi96EEEEEELi96ENS_6half_tEfNS_4arch4Sm80ELb1ELb0ELb0ELb1ELb1ELb0ELb1ELb0EEENS1_21CollectiveEpilogueFwdINS6_IJS8_SA_S9_EEENS6_IJNS7_ILi1EEESI_SI_EEESC_SE_Li128ELb1ELb1ELb0ELb0EEENS1_19SingleTileSchedulerILb1ELb0ELb1ELi128EEEEEEEEEvNT_6ParamsE)
        /*0020*/ 	.word	0x00000004


	//----- nvinfo : EIATTR_FRAME_SIZE
	.align		4
.L_16:
        /*0024*/ 	.byte	0x04, 0x11
        /*0026*/ 	.short	(.L_18 - .L_17)
	.align		4
.L_17:
        /*0028*/ 	.word	index@(_ZN7cutlass13device_kernelIN5flash19enable_sm80_to_sm89INS1_16FlashAttnFwdSm80INS1_25CollectiveMainloopFwdSm80ILi4ELi1ELb0EN4cute5tupleIJNS5_1CILi128EEENS7_ILi64EEENS7_ILi96EEEEEELi96ENS_6half_tEfNS_4arch4Sm80ELb1ELb0ELb0ELb1ELb1ELb0ELb1ELb0EEENS1_21CollectiveEpilogueFwdINS6_IJS8_SA_S9_EEENS6_IJNS7_ILi1EEESI_SI_EEESC_SE_Li128ELb1ELb1ELb0ELb0EEENS1_19SingleTileSchedulerILb1ELb0ELb1ELi128EEEEEEEEEvNT_6ParamsE)
        /*002c*/ 	.word	0x00000000


	//----- nvinfo : EIATTR_REGCOUNT
	.align		4
.L_18:
        /*0030*/ 	.byte	0x04, 0x2f
        /*0032*/ 	.short	(.L_20 - .L_19)
	.align		4
.L_19:
        /*0034*/ 	.word	index@(_ZN7cutlass13device_kernelIN5flash19enable_sm80_to_sm89INS1_16FlashAttnFwdSm80INS1_25CollectiveMainloopFwdSm80ILi4ELi1ELb0EN4cute5tupleIJNS5_1CILi128EEENS7_ILi64EEENS7_ILi96EEEEEELi96ENS_6half_tEfNS_4arch4Sm80ELb1ELb0ELb0ELb0ELb1ELb0ELb1ELb0EEENS1_21CollectiveEpilogueFwdINS6_IJS8_SA_S9_EEENS6_IJNS7_ILi1EEESI_SI_EEESC_SE_Li128ELb0ELb1ELb0ELb0EEENS1_30DynamicPersistentTileSchedulerILi128ELi128ELb0ELb1ELb0EEEEEEEEEvNT_6ParamsE)
        /*0038*/ 	.word	0x00000004


	//----- nvinfo : EIATTR_FRAME_SIZE
	.align		4
.L_20:
        /*003c*/ 	.byte	0x04, 0x11
        /*003e*/ 	.short	(.L_22 - .L_21)
	.align		4
.L_21:
        /*0040*/ 	.word	index@(_ZN7cutlass13device_kernelIN5flash19enable_sm80_to_sm89INS1_16FlashAttnFwdSm80INS1_25CollectiveMainloopFwdSm80ILi4ELi1ELb0EN4cute5tupleIJNS5_1CILi128EEENS7_ILi64EEENS7_ILi96EEEEEELi96ENS_6half_tEfNS_4arch4Sm80ELb1ELb0ELb0ELb0ELb1ELb0ELb1ELb0EEENS1_21CollectiveEpilogueFwdINS6_IJS8_SA_S9_EEENS6_IJNS7_ILi1EEESI_SI_EEESC_SE_Li128ELb0ELb1ELb0ELb0EEENS1_30DynamicPersistentTileSchedulerILi128ELi128ELb0ELb1ELb0EEEEEEEEEvNT_6ParamsE)
        /*0044*/ 	.word	0x00000000


	//----- nvinfo : EIATTR_REGCOUNT
	.align		4
.L_22:
        /*0048*/ 	.byte	0x04, 0x2f
        /*004a*/ 	.short	(.L_24 - .L_23)
	.align		4
.L_23:
        /*004c*/ 	.word	index@(_ZN7cutlass13device_kernelIN5flash19enable_sm80_to_sm89INS1_16FlashAttnFwdSm80INS1_25CollectiveMainloopFwdSm80ILi4ELi1ELb0EN4cute5tupleIJNS5_1CILi128EEENS7_ILi48EEENS7_ILi96EEEEEELi96ENS_6half_tEfNS_4arch4Sm80ELb0ELb1ELb0ELb1ELb1ELb1ELb1ELb0EEENS1_21CollectiveEpilogueFwdINS6_IJS8_SA_S9_EEENS6_IJNS7_ILi1EEESI_SI_EEESC_SE_Li128ELb1ELb1ELb0ELb0EEENS1_19SingleTileSchedulerILb1ELb0ELb1ELi128EEEEEEEEEvNT_6ParamsE)
        /*0050*/ 	.word	0x00000004


	//----- nvinfo : EIATTR_FRAME_SIZE
	.align		4
.L_24:
        /*0054*/ 	.byte	0x04, 0x11
        /*0056*/ 	.short	(.L_26 - .L_25)
	.align		4
.L_25:
        /*0058*/ 	.word	index@(_ZN7cutlass13device_kernelIN5flash19enable_sm80_to_sm89INS1_16FlashAttnFwdSm80INS1_25CollectiveMainloopFwdSm80ILi4ELi1ELb0EN4cute5tupleIJNS5_1CILi128EEENS7_ILi48EEENS7_ILi96EEEEEELi96ENS_6half_tEfNS_4arch4Sm80ELb0ELb1ELb0ELb1ELb1ELb1ELb1ELb0EEENS1_21CollectiveEpilogueFwdINS6_IJS8_SA_S9_EEENS6_IJNS7_ILi1EEESI_SI_EEESC_SE_Li128ELb1ELb1ELb0ELb0EEENS1_19SingleTileSchedulerILb1ELb0ELb1ELi128EEEEEEEEEvNT_6ParamsE)
        /*005c*/ 	.word	0x00000000


	//----- nvinfo : EIATTR_REGCOUNT
	.align		4
.L_26:
        /*0060*/ 	.byte	0x04, 0x2f
        /*0062*/ 	.short	(.L_28 - .L_27)
	.align		4
.L_27:
        /*0064*/ 	.word	index@(_ZN7cutlass13device_kernelIN5flash19enable_sm80_to_sm89INS1_16FlashAttnFwdSm80INS1_25CollectiveMainloopFwdSm80ILi4ELi1ELb0EN4cute5tupleIJNS5_1CILi128EEENS7_ILi48EEENS7_ILi96EEEEEELi96ENS_6half_tEfNS_4arch4Sm80ELb0ELb1ELb0ELb1ELb1ELb0ELb1ELb0EEENS1_21CollectiveEpilogueFwdINS6_IJS8_SA_S9_EEENS6_IJNS7_ILi1EEESI_SI_EEESC_SE_Li128ELb1ELb1ELb0ELb0EEENS1_19SingleTileSchedulerILb1ELb0ELb1ELi128EEEEEEEEEvNT_6ParamsE)
        /*0068*/ 	.word	0x00000004


	//----- nvinfo : EIATTR_FRAME_SIZE
	.align		4
.L_28:
        /*006c*/ 	.byte	0x04, 0x11
        /*006e*/ 	.short	(.L_30 - .L_29)
	.align		4
.L_29:
        /*0070*/ 	.word	index@(_ZN7cutlass13device_kernelIN5flash19enable_sm80_to_sm89INS1_16FlashAttnFwdSm80INS1_25CollectiveMainloopFwdSm80ILi4ELi1ELb0EN4cute5tupleIJNS5_1CILi128EEENS7_ILi48EEENS7_ILi96EEEEEELi96ENS_6half_tEfNS_4arch4Sm80ELb0ELb1ELb0ELb1ELb1ELb0ELb1ELb0EEENS1_21CollectiveEpilogueFwdINS6_IJS8_SA_S9_EEENS6_IJNS7_ILi1EEESI_SI_EEESC_SE_Li128ELb1ELb1ELb0ELb0EEENS1_19SingleTileSchedulerILb1ELb0ELb1ELi128EEEEEEEEEvNT_6ParamsE)
        /*0074*/ 	.word	0x00000000


	//----- nvinfo : EIATTR_REGCOUNT
	.align		4
.L_30:
        /*0078*/ 	.byte	0x04, 0x2f
        /*007a*/ 	.short	(.L_32 - .L_31)
	.align		4
.L_31:
        /*007c*/ 	.word	index@(_ZN7cutlass13device_kernelIN5flash19enable_sm80_to_sm89INS1_16FlashAttnFwdSm80INS1_25CollectiveMainloopFwdSm80ILi4ELi1ELb0EN4cute5tupleIJNS5_1CILi128EEENS7_ILi48EEENS7_ILi96EEEEEELi96ENS_6half_tEfNS_4arch4Sm80ELb0ELb1ELb0ELb0ELb1ELb0ELb1ELb0EEENS1_21CollectiveEpilogueFwdINS6_IJS8_SA_S9_EEENS6_IJNS7_ILi1EEESI_SI_EEESC_SE_Li128ELb0ELb1ELb0ELb0EEENS1_19SingleTileSchedulerILb0ELb0ELb1ELi128EEEEEEEEEvNT_6ParamsE)
        /*0080*/ 	.word	0x00000004


	//----- nvinfo : EIATTR_FRAME_SIZE
	.align		4
.L_32:
        /*0084*/ 	.byte	0x04, 0x11
        /*0086*/ 	.short	(.L_34 - .L_33)
	.align		4
.L_33:
        /*0088*/ 	.word	index@(_ZN7cutlass13device_kernelIN5flash19enable_sm80_to_sm89INS1_16FlashAttnFwdSm80INS1_25CollectiveMainloopFwdSm80ILi4ELi1ELb0EN4cute5tupleIJNS5_1CILi128EEENS7_ILi48EEENS7_ILi96EEEEEELi96ENS_6half_tEfNS_4arch4Sm80ELb0ELb1ELb0ELb0ELb1ELb0ELb1ELb0EEENS1_21CollectiveEpilogueFwdINS6_IJS8_SA_S9_EEENS6_IJNS7_ILi1EEESI_SI_EEESC_SE_Li128ELb0ELb1ELb0ELb0EEENS1_19SingleTileSchedulerILb0ELb0ELb1ELi128EEEEEEEEEvNT_6ParamsE)
        /*008c*/ 	.word	0x00000000


	//----- nvinfo : EIATTR_REGCOUNT
	.align		4
.L_34:
        /*0090*/ 	.byte	0x04, 0x2f
        /*0092*/ 	.short	(.L_36 - .L_35)
	.align		4
.L_35:
        /*0094*/ 	.word	index@(_ZN7cutlass13device_kernelIN5flash19enable_sm80_to_sm89INS1_16FlashAttnFwdSm80INS1_25CollectiveMainloopFwdSm80ILi4ELi1ELb0EN4cute5tupleIJNS5_1CILi128EEENS7_ILi64EEENS7_ILi96EEEEEELi96ENS_6half_tEfNS_4arch4Sm80ELb0ELb0ELb0ELb1ELb1ELb1ELb1ELb0EEENS1_21CollectiveEpilogueFwdINS6_IJS8_SA_S9_EEENS6_IJNS7_ILi1EEESI_SI_EEESC_SE_Li128ELb1ELb1ELb0ELb0EEENS1_19SingleTileSchedulerILb1ELb0ELb1ELi128EEEEEEEEEvNT_6ParamsE)
        /*0098*/ 	.word	0x00000004


	//----- nvinfo : EIATTR_FRAME_SIZE
	.align		4
.L_36:
        /*009c*/ 	.byte	0x04, 0x11
        /*009e*/ 	.short	(.L_38 - .L_37)
	.align		4
.L_37:
        /*00a0*/ 	.word	index@(_ZN7cutlass13device_kernelIN5flash19enable_sm80_to_sm89INS1_16FlashAttnFwdSm80INS1_25CollectiveMainloopFwdSm80ILi4ELi1ELb0EN4cute5tupleIJNS5_1CILi128EEENS7_ILi64EEENS7_ILi96EEEEEELi96ENS_6half_tEfNS_4arch4Sm80ELb0ELb0ELb0ELb1ELb1ELb1ELb1ELb0EEENS1_21CollectiveEpilogueFwdINS6_IJS8_SA_S9_EEENS6_IJNS7_ILi1EEESI_SI_EEESC_SE_Li128ELb1ELb1ELb0ELb0EEENS1_19SingleTileSchedulerILb1ELb0ELb1ELi128EEEEEEEEEvNT_6ParamsE)
        /*00a4*/ 	.word	0x00000000


	//----- nvinfo : EIATTR_REGCOUNT
	.align		4
.L_38:
        /*00a8*/ 	.byte	0x04, 0x2f
        /*00aa*/ 	.short	(.L_40 - .L_39)
	.align		4
.L_39:
        /*00ac*/ 	.word	index@(_ZN7cutlass13device_kernelIN5flash19enable_sm80_to_sm89INS1_16FlashAttnFwdSm80INS1_25CollectiveMainloopFwdSm80ILi4ELi1ELb0EN4cute5tupleIJNS5_1CILi128EEENS7_ILi64EEENS7_ILi96EEEEEELi96ENS_6half_tEfNS_4arch4Sm80ELb0ELb0ELb0ELb1ELb1ELb0ELb1ELb0EEENS1_21CollectiveEpilogueFwdINS6_IJS8_SA_S9_EEENS6_IJNS7_ILi1EEESI_SI_EEESC_SE_Li128ELb1ELb1ELb0ELb0EEENS1_19SingleTileSchedulerILb1ELb0ELb1ELi128EEEEEEEEEvNT_6ParamsE)
        /*00b0*/ 	.word	0x00000004


	//----- nvinfo : EIATTR_FRAME_SIZE
	.align		4
.L_40:
        /*00b4*/ 	.byte	0x04, 0x11
        /*00b6*/ 	.short	(.L_42 - .L_41)
	.align		4
.L_41:
        /*00b8*/ 	.word	index@(_ZN7cutlass13device_kernelIN5flash19enable_sm80_to_sm89INS1_16FlashAttnFwdSm80INS1_25CollectiveMainloopFwdSm80ILi4ELi1ELb0EN4cute5tupleIJNS5_1CILi128EEENS7_ILi64EEENS7_ILi96EEEEEELi96ENS_6half_tEfNS_4arch4Sm80ELb0ELb0ELb0ELb1ELb1ELb0ELb1ELb0EEENS1_21CollectiveEpilogueFwdINS6_IJS8_SA_S9_EEENS6_IJNS7_ILi1EEESI_SI_EEESC_SE_Li128ELb1ELb1ELb0ELb0EEENS1_19SingleTileSchedulerILb1ELb0ELb1ELi128EEEEEEEEEvNT_6ParamsE)
        /*00bc*/ 	.word	0x00000000


	//----- nvinfo : EIATTR_REGCOUNT
	.align		4
.L_42:
        /*00c0*/ 	.byte	0x04, 0x2f
        /*00c2*/ 	.short	(.L_44 - .L_43)
	.align		4
.L_43:
        /*00c4*/ 	.word	index@(_ZN7cutlass13device_kernelIN5flash19enable_sm80_to_sm89INS1_16FlashAttnFwdSm80INS1_25CollectiveMainloopFwdSm80ILi4ELi1ELb0EN4cute5tupleIJNS5_1CILi128EEENS7_ILi64EEENS7_ILi96EEEEEELi96ENS_6half_tEfNS_4arch4Sm80ELb0ELb0ELb0ELb0ELb1ELb0ELb1ELb0EEENS1_21CollectiveEpilogueFwdINS6_IJS8_SA_S9_EEENS6_IJNS7_ILi1EEESI_SI_EEESC_SE_Li128ELb0ELb1ELb0ELb0EEENS1_19SingleTileSchedulerILb0ELb0ELb1ELi128EEEEEEEEEvNT_6ParamsE)
        /*00c8*/ 	.word	0x00000004


	//----- nvinfo : EIATTR_FRAME_SIZE
	.align		4
.L_44:
        /*00cc*/ 	.byte	0x04, 0x11
        /*00ce*/ 	.short	(.L_46 - .L_45)
	.align		4
.L_45:
        /*00d0*/ 	.word	index@(_ZN7cutlass13device_kernelIN5flash19enable_sm80_to_sm89INS1_16FlashAttnFwdSm80INS1_25CollectiveMainloopFwdSm80ILi4ELi1ELb0EN4cute5tupleIJNS5_1CILi128EEENS7_ILi64EEENS7_ILi96EEEEEELi96ENS_6half_tEfNS_4arch4Sm80ELb0ELb0ELb0ELb0ELb1ELb0ELb1ELb0EEENS1_21CollectiveEpilogueFwdINS6_IJS8_SA_S9_EEENS6_IJNS7_ILi1EEESI_SI_EEESC_SE_Li128ELb0ELb1ELb0ELb0EEENS1_19SingleTileSchedulerILb0ELb0ELb1ELi128EEEEEEEEEvNT_6ParamsE)
        /*00d4*/ 	.word	0x00000000


	//----- nvinfo : EIATTR_MIN_STACK_SIZE
	.align		4
.L_46:
        /*00d8*/ 	.byte	0x04, 0x12
        /*00da*/ 	.short	(.L_48 - .L_47)
	.align		4
.L_47:
        /*00dc*/ 	.word	index@(_ZN7cutlass13device_kernelIN5flash19enable_sm80_to_sm89INS1_16FlashAttnFwdSm80INS1_25CollectiveMainloopFwdSm80ILi4ELi1ELb0EN4cute5tupleIJNS5_1CILi128EEENS7_ILi64EEENS7_ILi96EEEEEELi96ENS_6half_tEfNS_4arch4Sm80ELb0ELb0ELb0ELb0ELb1ELb0ELb1ELb0EEENS1_21CollectiveEpilogueFwdINS6_IJS8_SA_S9_EEENS6_IJNS7_ILi1EEESI_SI_EEESC_SE_Li128ELb0ELb1ELb0ELb0EEENS1_19SingleTileSchedulerILb0ELb0ELb1ELi128EEEEEEEEEvNT_6ParamsE)
        /*00e0*/ 	.word	0x00000000


	//----- nvinfo : EIATTR_MIN_STACK_SIZE
	.align		4
.L_48:
        /*00e4*/ 	.byte	0x04, 0x12
        /*00e6*/ 	.short	(.L_50 - .L_49)
	.align		4
.L_49:
        /*00e8*/ 	.word	index@(_ZN7cutlass13device_kernelIN5flash19enable_sm80_to_sm89INS1_16FlashAttnFwdSm80INS1_25CollectiveMainloopFwdSm80ILi4ELi1ELb0EN4cute5tupleIJNS5_1CILi128EEENS7_ILi64EEENS7_ILi96EEEEEELi96ENS_6half_tEfNS_4arch4Sm80ELb0ELb0ELb0ELb1ELb1ELb0ELb1ELb0EEENS1_21CollectiveEpilogueFwdINS6_IJS8_SA_S9_EEENS6_IJNS7_ILi1EEESI_SI_EEESC_SE_Li128ELb1ELb1ELb0ELb0EEENS1_19SingleTileSchedulerILb1ELb0ELb1ELi128EEEEEEEEEvNT_6ParamsE)
        /*00ec*/ 	.word	0x00000000


	//----- nvinfo : EIATTR_MIN_STACK_SIZE
	.align		4
.L_50:
        /*00f0*/ 	.byte	0x04, 0x12
        /*00f2*/ 	.short	(.L_52 - .L_51)
	.align		4
.L_51:
        /*00f4*/ 	.word	index@(_ZN7cutlass13device_kernelIN5flash19enable_sm80_to_sm89INS1_16FlashAttnFwdSm80INS1_25CollectiveMainloopFwdSm80ILi4ELi1ELb0EN4cute5tupleIJNS5_1CILi128EEENS7_ILi64EEENS7_ILi96EEEEEELi96ENS_6half_tEfNS_4arch4Sm80ELb0ELb0ELb0ELb1ELb1ELb1ELb1ELb0EEENS1_21CollectiveEpilogueFwdINS6_IJS8_SA_S9_EEENS6_IJNS7_ILi1EEESI_SI_EEESC_SE_Li128ELb1ELb1ELb0ELb0EEENS1_19SingleTileSchedulerILb1ELb0ELb1ELi128EEEEEEEEEvNT_6ParamsE)
        /*00f8*/ 	.word	0x00000000


	//----- nvinfo : EIATTR_MIN_STACK_SIZE
	.align		4
.L_52:
        /*00fc*/ 	.byte	0x04, 0x12
        /*00fe*/ 	.short	(.L_54 - .L_53)
	.align		4
.L_53:
        /*0100*/ 	.word	index@(_ZN7cutlass13device_kernelIN5flash19enable_sm80_to_sm89INS1_16FlashAttnFwdSm80INS1_25CollectiveMainloopFwdSm80ILi4ELi1ELb0EN4cute5tupleIJNS5_1CILi128EEENS7_ILi48EEENS7_ILi96EEEEEELi96ENS_6half_tEfNS_4arch4Sm80ELb0ELb1ELb0ELb0ELb1ELb0ELb1ELb0EEENS1_21CollectiveEpilogueFwdINS6_IJS8_SA_S9_EEENS6_IJNS7_ILi1EEESI_SI_EEESC_SE_Li128ELb0ELb1ELb0ELb0EEENS1_19SingleTileSchedulerILb0ELb0ELb1ELi128EEEEEEEEEvNT_6ParamsE)
        /*0104*/ 	.word	0x00000000


	//----- nvinfo : EIATTR_MIN_STACK_SIZE
	.align		4
.L_54:
        /*0108*/ 	.byte	0x04, 0x12
        /*010a*/ 	.short	(.L_56 - .L_55)
	.align		4
.L_55:
        /*010c*/ 	.word	index@(_ZN7cutlass13device_kernelIN5flash19enable_sm80_to_sm89INS1_16FlashAttnFwdSm80INS1_25CollectiveMainloopFwdSm80ILi4ELi1ELb0EN4cute5tupleIJNS5_1CILi128EEENS7_ILi48EEENS7_ILi96EEEEEELi96ENS_6half_tEfNS_4arch4Sm80ELb0ELb1ELb0ELb1ELb1ELb0ELb1ELb0EEENS1_21CollectiveEpilogueFwdINS6_IJS8_SA_S9_EEENS6_IJNS7_ILi1EEESI_SI_EEESC_SE_Li128ELb1ELb1ELb0ELb0EEENS1_19SingleTileSchedulerILb1ELb0ELb1ELi128EEEEEEEEEvNT_6ParamsE)
        /*0110*/ 	.word	0x00000000


	//----- nvinfo : EIATTR_MIN_STACK_SIZE
	.align		4
.L_56:
        /*0114*/ 	.byte	0x04, 0x12
        /*0116*/ 	.short	(.L_58 - .L_57)
	.align		4
.L_57:
        /*0118*/ 	.word	index@(_ZN7cutlass13device_kernelIN5flash19enable_sm80_to_sm89INS1_16FlashAttnFwdSm80INS1_25CollectiveMainloopFwdSm80ILi4ELi1ELb0EN4cute5tupleIJNS5_1CILi128EEENS7_ILi48EEENS7_ILi96EEEEEELi96ENS_6half_tEfNS_4arch4Sm80ELb0ELb1ELb0ELb1ELb1ELb1ELb1ELb0EEENS1_21CollectiveEpilogueFwdINS6_IJS8_SA_S9_EEENS6_IJNS7_ILi1EEESI_SI_EEESC_SE_Li128ELb1ELb1ELb0ELb0EEENS1_19SingleTileSchedulerILb1ELb0ELb1ELi128EEEEEEEEEvNT_6ParamsE)
        /*011c*/ 	.word	0x00000000


	//----- nvinfo : EIATTR_MIN_STACK_SIZE
	.align		4
.L_58:
        /*0120*/ 	.byte	0x04, 0x12
        /*0122*/ 	.short	(.L_60 - .L_59)
	.align		4
.L_59:
        /*0124*/ 	.word	index@(_ZN7cutlass13device_kernelIN5flash19enable_sm80_to_sm89INS1_16FlashAttnFwdSm80INS1_25CollectiveMainloopFwdSm80ILi4ELi1ELb0EN4cute5tupleIJNS5_1CILi128EEENS7_ILi64EEENS7_ILi96EEEEEELi96ENS_6half_tEfNS_4arch4Sm80ELb1ELb0ELb0ELb0ELb1ELb0ELb1ELb0EEENS1_21CollectiveEpilogueFwdINS6_IJS8_SA_S9_EEENS6_IJNS7_ILi1EEESI_SI_EEESC_SE_Li128ELb0ELb1ELb0ELb0EEENS1_30DynamicPersistentTileSchedulerILi128ELi128ELb0ELb1ELb0EEEEEEEEEvNT_6ParamsE)
        /*0128*/ 	.word	0x00000000


	//----- nvinfo : EIATTR_MIN_STACK_SIZE
	.align		4
.L_60:
        /*012c*/ 	.byte	0x04, 0x12
        /*012e*/ 	.short	(.L_62 - .L_61)
	.align		4
.L_61:
        /*0130*/ 	.word	index@(_ZN7cutlass13device_kernelIN5flash19enable_sm80_to_sm89INS1_16FlashAttnFwdSm80INS1_25CollectiveMainloopFwdSm80ILi4ELi1ELb0EN4cute5tupleIJNS5_1CILi128EEENS7_ILi64EEENS7_ILi96EEEEEELi96ENS_6half_tEfNS_4arch4Sm80ELb1ELb0ELb0ELb1ELb1ELb0ELb1ELb0EEENS1_21CollectiveEpilogueFwdINS6_IJS8_SA_S9_EEENS6_IJNS7_ILi1EEESI_SI_EEESC_SE_Li128ELb1ELb1ELb0ELb0EEENS1_19SingleTileSchedulerILb1ELb0ELb1ELi128EEEEEEEEEvNT_6ParamsE)
        /*0134*/ 	.word	0x00000000


	//----- nvinfo : EIATTR_MIN_STACK_SIZE
	.align		4
.L_62:
        /*0138*/ 	.byte	0x04, 0x12
        /*013a*/ 	.short	(.L_64 - .L_63)
	.align		4
.L_63:
        /*013c*/ 	.word	index@(_ZN7cutlass13device_kernelIN5flash19enable_sm80_to_sm89INS1_16FlashAttnFwdSm80INS1_25CollectiveMainloopFwdSm80ILi4ELi1ELb0EN4cute5tupleIJNS5_1CILi128EEENS7_ILi64EEENS7_ILi96EEEEEELi96ENS_6half_tEfNS_4arch4Sm80ELb1ELb0ELb0ELb1ELb1ELb1ELb1ELb0EEENS1_21CollectiveEpilogueFwdINS6_IJS8_SA_S9_EEENS6_IJNS7_ILi1EEESI_SI_EEESC_SE_Li128ELb1ELb1ELb0ELb0EEENS1_19SingleTileSchedulerILb1ELb0ELb1ELi128EEEEEEEEEvNT_6ParamsE)
        /*0140*/ 	.word	0x00000000
.L_64:


//--------------------- .nv.compat                --------------------------
	.section	.nv.compat,"",@"SHT_CUDA_COMPAT_INFO"
	.align	4
        /*0000*/ 	.byte	0x02, 0x09, 0x01, 0x00, 0x02, 0x02, 0x01, 0x00, 0x02, 0x05, 0x05, 0x00, 0x03, 0x07, 0x01, 0x01
        /*0010*/ 	.byte	0x02, 0x03, 0x00, 0x00, 0x02, 0x06, 0x01, 0x00, 0x04, 0x0b, 0x08, 0x00, 0x00, 0x00, 0x00, 0x00
        /*0020*/ 	.byte	0x00, 0x00, 0x00, 0x00


//--------------------- .nv.info._ZN7cutlass13device_kernelIN5flash19enable_sm80_to_sm89INS1_16FlashAttnFwdSm80INS1_25CollectiveMainloopFwdSm80ILi4ELi1ELb0EN4cute5tupleIJNS5_1CILi128EEENS7_ILi64EEENS7_ILi96EEEEEELi96ENS_6half_tEfNS_4arch4Sm80ELb0ELb0ELb0ELb0ELb1ELb0ELb1ELb0EEENS1_21CollectiveEpilogueFwdINS6_IJS8_SA_S9_EEENS6_IJNS7_ILi1EEESI_SI_EEESC_SE_Li128ELb0ELb1ELb0ELb0EEENS1_19SingleTileSchedulerILb0ELb0ELb1ELi128EEEEEEEEEvNT_6ParamsE --------------------------
	.section	.nv.info._ZN7cutlass13device_kernelIN5flash19enable_sm80_to_sm89INS1_16FlashAttnFwdSm80INS1_25CollectiveMainloopFwdSm80ILi4ELi1ELb0EN4cute5tupleIJNS5_1CILi128EEENS7_ILi64EEENS7_ILi96EEEEEELi96ENS_6half_tEfNS_4arch4Sm80ELb0ELb0ELb0ELb0ELb1ELb0ELb1ELb0EEENS1_21CollectiveEpilogueFwdINS6_IJS8_SA_S9_EEENS6_IJNS7_ILi1EEESI_SI_EEESC_SE_Li128ELb0ELb1ELb0ELb0EEENS1_19SingleTileSchedulerILb0ELb0ELb1ELi128EEEEEEEEEvNT_6ParamsE,"",@"SHT_CUDA_INFO"
	.sectionflags	@""
	.align	4


	//----- nvinfo : EIATTR_CUDA_API_VERSION
	.align		4
        /*0000*/ 	.byte	0x04, 0x37
        /*0002*/ 	.short	(.L_66 - .L_65)
.L_65:
        /*0004*/ 	.word	0x00000082


	//----- nvinfo : EIATTR_KPARAM_INFO
	.align		4
.L_66:
        /*0008*/ 	.byte	0x04, 0x17
        /*000a*/ 	.short	(.L_68 - .L_67)
.L_67:
        /*000c*/ 	.word	0x00000000
        /*0010*/ 	.short	0x0000
        /*0012*/ 	.short	0x0000
        /*0014*/ 	.byte	0x00, 0xf0, 0x61, 0x10


	//----- nvinfo : EIATTR_SPARSE_MMA_MASK
	.align		4
.L_68:
        /*0018*/ 	.byte	0x03, 0x50
        /*001a*/ 	.short	0x0000


	//----- nvinfo : EIATTR_MAXREG_COUNT
	.align		4
        /*001c*/ 	.byte	0x03, 0x1b
        /*001e*/ 	.short	0x00ff


	//----- nvinfo : EIATTR_MERCURY_ISA_VERSION
	.align		4
        /*0020*/ 	.byte	0x03, 0x5f
        /*0022*/ 	.short	0x0101


	//----- nvinfo : EIATTR_EXIT_INSTR_OFFSETS
	.align		4
        /*0024*/ 	.byte	0x04, 0x1c
        /*0026*/ 	.short	(.L_70 - .L_69)


	//   ....[0]....
.L_69:
        /*0028*/ 	.word	0x00000010


	//----- nvinfo : EIATTR_MAX_THREADS
	.align		4
.L_70:
        /*002c*/ 	.byte	0x04, 0x05
        /*002e*/ 	.short	(.L_72 - .L_71)
.L_71:
        /*0030*/ 	.word	0x00000080
        /*0034*/ 	.word	0x00000001
        /*0038*/ 	.word	0x00000001


	//----- nvinfo : EIATTR_CBANK_PARAM_SIZE
	.align		4
.L_72:
        /*003c*/ 	.byte	0x03, 0x19
        /*003e*/ 	.short	0x0418


	//----- nvinfo : EIATTR_PARAM_CBANK
	.align		4
        /*0040*/ 	.byte	0x04, 0x0a
        /*0042*/ 	.short	(.L_74 - .L_73)
	.align		4
.L_73:
        /*0044*/ 	.word	index@(.nv.constant0._ZN7cutlass13device_kernelIN5flash19enable_sm80_to_sm89INS1_16FlashAttnFwdSm80INS1_25CollectiveMainloopFwdSm80ILi4ELi1ELb0EN4cute5tupleIJNS5_1CILi128EEENS7_ILi64EEENS7_ILi96EEEEEELi96ENS_6half_tEfNS_4arch4Sm80ELb0ELb0ELb0ELb0ELb1ELb0ELb1ELb0EEENS1_21CollectiveEpilogueFwdINS6_IJS8_SA_S9_EEENS6_IJNS7_ILi1EEESI_SI_EEESC_SE_Li128ELb0ELb1ELb0ELb0EEENS1_19SingleTileSchedulerILb0ELb0ELb1ELi128EEEEEEEEEvNT_6ParamsE)
        /*0048*/ 	.short	0x0210
        /*004a*/ 	.short	0x0418


	//----- nvinfo : EIATTR_SW_WAR
	.align		4
.L_74:
        /*004c*/ 	.byte	0x04, 0x36
        /*004e*/ 	.short	(.L_76 - .L_75)
.L_75:
        /*0050*/ 	.word	0x00000008
.L_76:


//--------------------- .nv.info._ZN7cutlass13device_kernelIN5flash19enable_sm80_to_sm89INS1_16FlashAttnFwdSm80INS1_25CollectiveMainloopFwdSm80ILi4ELi1ELb0EN4cute5tupleIJNS5_1CILi128EEENS7_ILi64EEENS7_ILi96EEEEEELi96ENS_6half_tEfNS_4arch4Sm80ELb0ELb0ELb0ELb1ELb1ELb0ELb1ELb0EEENS1_21CollectiveEpilogueFwdINS6_IJS8_SA_S9_EEENS6_IJNS7_ILi1EEESI_SI_EEESC_SE_Li128ELb1ELb1ELb0ELb0EEENS1_19SingleTileSchedulerILb1ELb0ELb1ELi128EEEEEEEEEvNT_6ParamsE --------------------------
	.section	.nv.info._ZN7cutlass13device_kernelIN5flash19enable_sm80_to_sm89INS1_16FlashAttnFwdSm80INS1_25CollectiveMainloopFwdSm80ILi4ELi1ELb0EN4cute5tupleIJNS5_1CILi128EEENS7_ILi64EEENS7_ILi96EEEEEELi96ENS_6half_tEfNS_4arch4Sm80ELb0ELb0ELb0ELb1ELb1ELb0ELb1ELb0EEENS1_21CollectiveEpilogueFwdINS6_IJS8_SA_S9_EEENS6_IJNS7_ILi1EEESI_SI_EEESC_SE_Li128ELb1ELb1ELb0ELb0EEENS1_19SingleTileSchedulerILb1ELb0ELb1ELi128EEEEEEEEEvNT_6ParamsE,"",@"SHT_CUDA_INFO"
	.sectionflags	@""
	.align	4


	//----- nvinfo : EIATTR_CUDA_API_VERSION
	.align		4
        /*0000*/ 	.byte	0x04, 0x37
        /*0002*/ 	.short	(.L_78 - .L_77)
.L_77:
        /*0004*/ 	.word	0x00000082


	//----- nvinfo : EIATTR_KPARAM_INFO
	.align		4
.L_78:
        /*0008*/ 	.byte	0x04, 0x17
        /*000a*/ 	.short	(.L_80 - .L_79)
.L_79:
        /*000c*/ 	.word	0x00000000
        /*0010*/ 	.short	0x0000
        /*0012*/ 	.short	0x0000
        /*0014*/ 	.byte	0x00, 0xf0, 0x61, 0x10


	//----- nvinfo : EIATTR_SPARSE_MMA_MASK
	.align		4
.L_80:
        /*0018*/ 	.byte	0x03, 0x50
        /*001a*/ 	.short	0x0000


	//----- nvinfo : EIATTR_MAXREG_COUNT
	.align		4
        /*001c*/ 	.byte	0x03, 0x1b
        /*001e*/ 	.short	0x00ff


	//----- nvinfo : EIATTR_MERCURY_ISA_VERSION
	.align		4
        /*0020*/ 	.byte	0x03, 0x5f
        /*0022*/ 	.short	0x0101


	//----- nvinfo : EIATTR_EXIT_INSTR_OFFSETS
	.align		4
        /*0024*/ 	.byte	0x04, 0x1c
        /*0026*/ 	.short	(.L_82 - .L_81)


	//   ....[0]....
.L_81:
        /*0028*/ 	.word	0x00000010


	//----- nvinfo : EIATTR_MAX_THREADS
	.align		4
.L_82:
        /*002c*/ 	.byte	0x04, 0x05
        /*002e*/ 	.short	(.L_84 - .L_83)
.L_83:
        /*0030*/ 	.word	0x00000080
        /*0034*/ 	.word	0x00000001
        /*0038*/ 	.word	0x00000001


	//----- nvinfo : EIATTR_CBANK_PARAM_SIZE
	.align		4
.L_84:
        /*003c*/ 	.byte	0x03, 0x19
        /*003e*/ 	.short	0x0418


	//----- nvinfo : EIATTR_PARAM_CBANK
	.align		4
        /*0040*/ 	.byte	0x04, 0x0a
        /*0042*/ 	.short	(.L_86 - .L_85)
	.align		4
.L_85:
        /*0044*/ 	.word	index@(.nv.constant0._ZN7cutlass13device_kernelIN5flash19enable_sm80_to_sm89INS1_16FlashAttnFwdSm80INS1_25CollectiveMainloopFwdSm80ILi4ELi1ELb0EN4cute5tupleIJNS5_1CILi128EEENS7_ILi64EEENS7_ILi96EEEEEELi96ENS_6half_tEfNS_4arch4Sm80ELb0ELb0ELb0ELb1ELb1ELb0ELb1ELb0EEENS1_21CollectiveEpilogueFwdINS6_IJS8_SA_S9_EEENS6_IJNS7_ILi1EEESI_SI_EEESC_SE_Li128ELb1ELb1ELb0ELb0EEENS1_19SingleTileSchedulerILb1ELb0ELb1ELi128EEEEEEEEEvNT_6ParamsE)
        /*0048*/ 	.short	0x0210
        /*004a*/ 	.short	0x0418


	//----- nvinfo : EIATTR_SW_WAR
	.align		4
.L_86:
        /*004c*/ 	.byte	0x04, 0x36
        /*004e*/ 	.short	(.L_88 - .L_87)
.L_87:
        /*0050*/ 	.word	0x00000008
.L_88:


//--------------------- .nv.info._ZN7cutlass13device_kernelIN5flash19enable_sm80_to_sm89INS1_16FlashAttnFwdSm80INS1_25CollectiveMainloopFwdSm80ILi4ELi1ELb0EN4cute5tupleIJNS5_1CILi128EEENS7_ILi64EEENS7_ILi96EEEEEELi96ENS_6half_tEfNS_4arch4Sm80ELb0ELb0ELb0ELb1ELb1ELb1ELb1ELb0EEENS1_21CollectiveEpilogueFwdINS6_IJS8_SA_S9_EEENS6_IJNS7_ILi1EEESI_SI_EEESC_SE_Li128ELb1ELb1ELb0ELb0EEENS1_19SingleTileSchedulerILb1ELb0ELb1ELi128EEEEEEEEEvNT_6ParamsE --------------------------
	.section	.nv.info._ZN7cutlass13device_kernelIN5flash19enable_sm80_to_sm89INS1_16FlashAttnFwdSm80INS1_25CollectiveMainloopFwdSm80ILi4ELi1ELb0EN4cute5tupleIJNS5_1CILi128EEENS7_ILi64EEENS7_ILi96EEEEEELi96ENS_6half_tEfNS_4arch4Sm80ELb0ELb0ELb0ELb1ELb1ELb1ELb1ELb0EEENS1_21CollectiveEpilogueFwdINS6_IJS8_SA_S9_EEENS6_IJNS7_ILi1EEESI_SI_EEESC_SE_Li128ELb1ELb1ELb0ELb0EEENS1_19SingleTileSchedulerILb1ELb0ELb1ELi128EEEEEEEEEvNT_6ParamsE,"",@"SHT_CUDA_INFO"
	.sectionflags	@""
	.align	4


	//----- nvinfo : EIATTR_CUDA_API_VERSION
	.align		4
        /*0000*/ 	.byte	0x04, 0x37
        /*0002*/ 	.short	(.L_90 - .L_89)
.L_89:
        /*0004*/ 	.word	0x00000082


	//----- nvinfo : EIATTR_KPARAM_INFO
	.align		4
.L_90:
        /*0008*/ 	.byte	0x04, 0x17
        /*000a*/ 	.short	(.L_92 - .L_91)
.L_91:
        /*000c*/ 	.word	0x00000000
        /*0010*/ 	.short	0x0000
        /*0012*/ 	.short	0x0000
        /*0014*/ 	.byte	0x00, 0xf0, 0x61, 0x10


	//----- nvinfo : EIATTR_SPARSE_MMA_MASK
	.align		4
.L_92:
        /*0018*/ 	.byte	0x03, 0x50
        /*001a*/ 	.short	0x0000


	//----- nvinfo : EIATTR_MAXREG_COUNT
	.align		4
        /*001c*/ 	.byte	0x03, 0x1b
        /*001e*/ 	.short	0x00ff


	//----- nvinfo : EIATTR_MERCURY_ISA_VERSION
	.align		4
        /*0020*/ 	.byte	0x03, 0x5f
        /*0022*/ 	.short	0x0101


	//----- nvinfo : EIATTR_EXIT_INSTR_OFFSETS
	.align		4
        /*0024*/ 	.byte	0x04, 0x1c
        /*0026*/ 	.short	(.L_94 - .L_93)


	//   ....[0]....
.L_93:
        /*0028*/ 	.word	0x00000010


	//----- nvinfo : EIATTR_MAX_THREADS
	.align		4
.L_94:
        /*002c*/ 	.byte	0x04, 0x05
        /*002e*/ 	.short	(.L_96 - .L_95)
.L_95:
        /*0030*/ 	.word	0x00000080
        /*0034*/ 	.word	0x00000001
        /*0038*/ 	.word	0x00000001


	//----- nvinfo : EIATTR_CBANK_PARAM_SIZE
	.align		4
.L_96:
        /*003c*/ 	.byte	0x03, 0x19
        /*003e*/ 	.short	0x0418


	//----- nvinfo : EIATTR_PARAM_CBANK
	.align		4
        /*0040*/ 	.byte	0x04, 0x0a
        /*0042*/ 	.short	(.L_98 - .L_97)
	.align		4
.L_97:
        /*0044*/ 	.word	index@(.nv.constant0._ZN7cutlass13device_kernelIN5flash19enable_sm80_to_sm89INS1_16FlashAttnFwdSm80INS1_25CollectiveMainloopFwdSm80ILi4ELi1ELb0EN4cute5tupleIJNS5_1CILi128EEENS7_ILi64EEENS7_ILi96EEEEEELi96ENS_6half_tEfNS_4arch4Sm80ELb0ELb0ELb0ELb1ELb1ELb1ELb1ELb0EEENS1_21CollectiveEpilogueFwdINS6_IJS8_SA_S9_EEENS6_IJNS7_ILi1EEESI_SI_EEESC_SE_Li128ELb1ELb1ELb0ELb0EEENS1_19SingleTileSchedulerILb1ELb0ELb1ELi128EEEEEEEEEvNT_6ParamsE)
        /*0048*/ 	.short	0x0210
        /*004a*/ 	.short	0x0418


	//----- nvinfo : EIATTR_SW_WAR
	.align		4
.L_98:
        /*004c*/ 	.byte	0x04, 0x36
        /*004e*/ 	.short	(.L_100 - .L_99)
.L_99:
        /*0050*/ 	.word	0x00000008
.L_100:


//--------------------- .nv.info._ZN7cutlass13device_kernelIN5flash19enable_sm80_to_sm89INS1_16FlashAttnFwdSm80INS1_25CollectiveMainloopFwdSm80ILi4ELi1ELb0EN4cute5tupleIJNS5_1CILi128EEENS7_ILi48EEENS7_ILi96EEEEEELi96ENS_6half_tEfNS_4arch4Sm80ELb0ELb1ELb0ELb0ELb1ELb0ELb1ELb0EEENS1_21CollectiveEpilogueFwdINS6_IJS8_SA_S9_EEENS6_IJNS7_ILi1EEESI_SI_EEESC_SE_Li128ELb0ELb1ELb0ELb0EEENS1_19SingleTileSchedulerILb0ELb0ELb1ELi128EEEEEEEEEvNT_6ParamsE --------------------------
	.section	.nv.info._ZN7cutlass13device_kernelIN5flash19enable_sm80_to_sm89INS1_16FlashAttnFwdSm80INS1_25CollectiveMainloopFwdSm80ILi4ELi1ELb0EN4cute5tupleIJNS5_1CILi128EEENS7_ILi48EEENS7_ILi96EEEEEELi96ENS_6half_tEfNS_4arch4Sm80ELb0ELb1ELb0ELb0ELb1ELb0ELb1ELb0EEENS1_21CollectiveEpilogueFwdINS6_IJS8_SA_S9_EEENS6_IJNS7_ILi1EEESI_SI_EEESC_SE_Li128ELb0ELb1ELb0ELb0EEENS1_19SingleTileSchedulerILb0ELb0ELb1ELi128EEEEEEEEEvNT_6ParamsE,"",@"SHT_CUDA_INFO"
	.sectionflags	@""
	.align	4


	//----- nvinfo : EIATTR_CUDA_API_VERSION
	.align		4
        /*0000*/ 	.byte	0x04, 0x37
        /*0002*/ 	.short	(.L_102 - .L_101)
.L_101:
        /*0004*/ 	.word	0x00000082


	//----- nvinfo : EIATTR_KPARAM_INFO
	.align		4
.L_102:
        /*0008*/ 	.byte	0x04, 0x17
        /*000a*/ 	.short	(.L_104 - .L_103)
.L_103:
        /*000c*/ 	.word	0x00000000
        /*0010*/ 	.short	0x0000
        /*0012*/ 	.short	0x0000
        /*0014*/ 	.byte	0x00, 0xf0, 0x61, 0x10


	//----- nvinfo : EIATTR_SPARSE_MMA_MASK
	.align		4
.L_104:
        /*0018*/ 	.byte	0x03, 0x50
        /*001a*/ 	.short	0x0000


	//----- nvinfo : EIATTR_MAXREG_COUNT
	.align		4
        /*001c*/ 	.byte	0x03, 0x1b
        /*001e*/ 	.short	0x00ff


	//----- nvinfo : EIATTR_MERCURY_ISA_VERSION
	.align		4
        /*0020*/ 	.byte	0x03, 0x5f
        /*0022*/ 	.short	0x0101


	//----- nvinfo : EIATTR_EXIT_INSTR_OFFSETS
	.align		4
        /*0024*/ 	.byte	0x04, 0x1c
        /*0026*/ 	.short	(.L_106 - .L_105)


	//   ....[0]....
.L_105:
        /*0028*/ 	.word	0x00000010


	//----- nvinfo : EIATTR_MAX_THREADS
	.align		4
.L_106:
        /*002c*/ 	.byte	0x04, 0x05
        /*002e*/ 	.short	(.L_108 - .L_107)
.L_107:
        /*0030*/ 	.word	0x00000080
        /*0034*/ 	.word	0x00000001
        /*0038*/ 	.word	0x00000001


	//----- nvinfo : EIATTR_CBANK_PARAM_SIZE
	.align		4
.L_108:
        /*003c*/ 	.byte	0x03, 0x19
        /*003e*/ 	.short	0x0418


	//----- nvinfo : EIATTR_PARAM_CBANK
	.align		4
        /*0040*/ 	.byte	0x04, 0x0a
        /*0042*/ 	.short	(.L_110 - .L_109)
	.align		4
.L_109:
        /*0044*/ 	.word	index@(.nv.constant0._ZN7cutlass13device_kernelIN5flash19enable_sm80_to_sm89INS1_16FlashAttnFwdSm80INS1_25CollectiveMainloopFwdSm80ILi4ELi1ELb0EN4cute5tupleIJNS5_1CILi128EEENS7_ILi48EEENS7_ILi96EEEEEELi96ENS_6half_tEfNS_4arch4Sm80ELb0ELb1ELb0ELb0ELb1ELb0ELb1ELb0EEENS1_21CollectiveEpilogueFwdINS6_IJS8_SA_S9_EEENS6_IJNS7_ILi1EEESI_SI_EEESC_SE_Li128ELb0ELb1ELb0ELb0EEENS1_19SingleTileSchedulerILb0ELb0ELb1ELi128EEEEEEEEEvNT_6ParamsE)
        /*0048*/ 	.short	0x0210
        /*004a*/ 	.short	0x0418


	//----- nvinfo : EIATTR_SW_WAR
	.align		4
.L_110:
        /*004c*/ 	.byte	0x04, 0x36
        /*004e*/ 	.short	(.L_112 - .L_111)
.L_111:
        /*0050*/ 	.word	0x00000008
.L_112:


//--------------------- .nv.info._ZN7cutlass13device_kernelIN5flash19enable_sm80_to_sm89INS1_16FlashAttnFwdSm80INS1_25CollectiveMainloopFwdSm80ILi4ELi1ELb0EN4cute5tupleIJNS5_1CILi128EEENS7_ILi48EEENS7_ILi96EEEEEELi96ENS_6half_tEfNS_4arch4Sm80ELb0ELb1ELb0ELb1ELb1ELb0ELb1ELb0EEENS1_21CollectiveEpilogueFwdINS6_IJS8_SA_S9_EEENS6_IJNS7_ILi1EEESI_SI_EEESC_SE_Li128ELb1ELb1ELb0ELb0EEENS1_19SingleTileSchedulerILb1ELb0ELb1ELi128EEEEEEEEEvNT_6ParamsE --------------------------
	.section	.nv.info._ZN7cutlass13device_kernelIN5flash19enable_sm80_to_sm89INS1_16FlashAttnFwdSm80INS1_25CollectiveMainloopFwdSm80ILi4ELi1ELb0EN4cute5tupleIJNS5_1CILi128EEENS7_ILi48EEENS7_ILi96EEEEEELi96ENS_6half_tEfNS_4arch4Sm80ELb0ELb1ELb0ELb1ELb1ELb0ELb1ELb0EEENS1_21CollectiveEpilogueFwdINS6_IJS8_SA_S9_EEENS6_IJNS7_ILi1EEESI_SI_EEESC_SE_Li128ELb1ELb1ELb0ELb0EEENS1_19SingleTileSchedulerILb1ELb0ELb1ELi128EEEEEEEEEvNT_6ParamsE,"",@"SHT_CUDA_INFO"
	.sectionflags	@""
	.align	4


	//----- nvinfo : EIATTR_CUDA_API_VERSION
	.align		4
        /*0000*/ 	.byte	0x04, 0x37
        /*0002*/ 	.short	(.L_114 - .L_113)
.L_113:
        /*0004*/ 	.word	0x00000082


	//----- nvinfo : EIATTR_KPARAM_INFO
	.align		4
.L_114:
        /*0008*/ 	.byte	0x04, 0x17
        /*000a*/ 	.short	(.L_116 - .L_115)
.L_115:
        /*000c*/ 	.word	0x00000000
        /*0010*/ 	.short	0x0000
        /*0012*/ 	.short	0x0000
        /*0014*/ 	.byte	0x00, 0xf0, 0x61, 0x10


	//----- nvinfo : EIATTR_SPARSE_MMA_MASK
	.align		4
.L_116:
        /*0018*/ 	.byte	0x03, 0x50
        /*001a*/ 	.short	0x0000


	//----- nvinfo : EIATTR_MAXREG_COUNT
	.align		4
        /*001c*/ 	.byte	0x03, 0x1b
        /*001e*/ 	.short	0x00ff


	//----- nvinfo : EIATTR_MERCURY_ISA_VERSION
	.align		4
        /*0020*/ 	.byte	0x03, 0x5f
        /*0022*/ 	.short	0x0101


	//----- nvinfo : EIATTR_EXIT_INSTR_OFFSETS
	.align		4
        /*0024*/ 	.byte	0x04, 0x1c
        /*0026*/ 	.short	(.L_118 - .L_117)


	//   ....[0]....
.L_117:
        /*0028*/ 	.word	0x00000010


	//----- nvinfo : EIATTR_MAX_THREADS
	.align		4
.L_118:
        /*002c*/ 	.byte	0x04, 0x05
        /*002e*/ 	.short	(.L_120 - .L_119)
.L_119:
        /*0030*/ 	.word	0x00000080
        /*0034*/ 	.word	0x00000001
        /*0038*/ 	.word	0x00000001


	//----- nvinfo : EIATTR_CBANK_PARAM_SIZE
	.align		4
.L_120:
        /*003c*/ 	.byte	0x03, 0x19
        /*003e*/ 	.short	0x0418


	//----- nvinfo : EIATTR_PARAM_CBANK
	.align		4
        /*0040*/ 	.byte	0x04, 0x0a
        /*0042*/ 	.short	(.L_122 - .L_121)
	.align		4
.L_121:
        /*0044*/ 	.word	index@(.nv.constant0._ZN7cutlass13device_kernelIN5flash19enable_sm80_to_sm89INS1_16FlashAttnFwdSm80INS1_25CollectiveMainloopFwdSm80ILi4ELi1ELb0EN4cute5tupleIJNS5_1CILi128EEENS7_ILi48EEENS7_ILi96EEEEEELi96ENS_6half_tEfNS_4arch4Sm80ELb0ELb1ELb0ELb1ELb1ELb0ELb1ELb0EEENS1_21CollectiveEpilogueFwdINS6_IJS8_SA_S9_EEENS6_IJNS7_ILi1EEESI_SI_EEESC_SE_Li128ELb1ELb1ELb0ELb0EEENS1_19SingleTileSchedulerILb1ELb0ELb1ELi128EEEEEEEEEvNT_6ParamsE)
        /*0048*/ 	.short	0x0210
        /*004a*/ 	.short	0x0418


	//----- nvinfo : EIATTR_SW_WAR
	.align		4
.L_122:
        /*004c*/ 	.byte	0x04, 0x36
        /*004e*/ 	.short	(.L_124 - .L_123)
.L_123:
        /*0050*/ 	.word	0x00000008
.L_124:


//--------------------- .nv.info._ZN7cutlass13device_kernelIN5flash19enable_sm80_to_sm89INS1_16FlashAttnFwdSm80INS1_25CollectiveMainloopFwdSm80ILi4ELi1ELb0EN4cute5tupleIJNS5_1CILi128EEENS7_ILi48EEENS7_ILi96EEEEEELi96ENS_6half_tEfNS_4arch4Sm80ELb0ELb1ELb0ELb1ELb1ELb1ELb1ELb0EEENS1_21CollectiveEpilogueFwdINS6_IJS8_SA_S9_EEENS6_IJNS7_ILi1EEESI_SI_EEESC_SE_Li128ELb1ELb1ELb0ELb0EEENS1_19SingleTileSchedulerILb1ELb0ELb1ELi128EEEEEEEEEvNT_6ParamsE --------------------------
	.section	.nv.info._ZN7cutlass13device_kernelIN5flash19enable_sm80_to_sm89INS1_16FlashAttnFwdSm80INS1_25CollectiveMainloopFwdSm80ILi4ELi1ELb0EN4cute5tupleIJNS5_1CILi128EEENS7_ILi48EEENS7_ILi96EEEEEELi96ENS_6half_tEfNS_4arch4Sm80ELb0ELb1ELb0ELb1ELb1ELb1ELb1ELb0EEENS1_21CollectiveEpilogueFwdINS6_IJS8_SA_S9_EEENS6_IJNS7_ILi1EEESI_SI_EEESC_SE_Li128ELb1ELb1ELb0ELb0EEENS1_19SingleTileSchedulerILb1ELb0ELb1ELi128EEEEEEEEEvNT_6ParamsE,"",@"SHT_CUDA_INFO"
	.sectionflags	@""
	.align	4


	//----- nvinfo : EIATTR_CUDA_API_VERSION
	.align		4
        /*0000*/ 	.byte	0x04, 0x37
        /*0002*/ 	.short	(.L_126 - .L_125)
.L_125:
        /*0004*/ 	.word	0x00000082


	//----- nvinfo : EIATTR_KPARAM_INFO
	.align		4
.L_126:
        /*0008*/ 	.byte	0x04, 0x17
        /*000a*/ 	.short	(.L_128 - .L_127)
.L_127:
        /*000c*/ 	.word	0x00000000
        /*0010*/ 	.short	0x0000
        /*0012*/ 	.short	0x0000
        /*0014*/ 	.byte	0x00, 0xf0, 0x61, 0x10


	//----- nvinfo : EIATTR_SPARSE_MMA_MASK
	.align		4
.L_128:
        /*0018*/ 	.byte	0x03, 0x50
        /*001a*/ 	.short	0x0000


	//----- nvinfo : EIATTR_MAXREG_COUNT
	.align		4
        /*001c*/ 	.byte	0x03, 0x1b
        /*001e*/ 	.short	0x00ff


	//----- nvinfo : EIATTR_MERCURY_ISA_VERSION
	.align		4
        /*0020*/ 	.byte	0x03, 0x5f
        /*0022*/ 	.short	0x0101


	//----- nvinfo : EIATTR_EXIT_INSTR_OFFSETS
	.align		4
        /*0024*/ 	.byte	0x04, 0x1c
        /*0026*/ 	.short	(.L_130 - .L_129)


	//   ....[0]....
.L_129:
        /*0028*/ 	.word	0x00000010


	//----- nvinfo : EIATTR_MAX_THREADS
	.align		4
.L_130:
        /*002c*/ 	.byte	0x04, 0x05
        /*002e*/ 	.short	(.L_132 - .L_131)
.L_131:
        /*0030*/ 	.word	0x00000080
        /*0034*/ 	.word	0x00000001
        /*0038*/ 	.word	0x00000001


	//----- nvinfo : EIATTR_CBANK_PARAM_SIZE
	.align		4
.L_132:
        /*003c*/ 	.byte	0x03, 0x19
        /*003e*/ 	.short	0x0418


	//----- nvinfo : EIATTR_PARAM_CBANK
	.align		4
        /*0040*/ 	.byte	0x04, 0x0a
        /*0042*/ 	.short	(.L_134 - .L_133)
	.align		4
.L_133:
        /*0044*/ 	.word	index@(.nv.constant0._ZN7cutlass13device_kernelIN5flash19enable_sm80_to_sm89INS1_16FlashAttnFwdSm80INS1_25CollectiveMainloopFwdSm80ILi4ELi1ELb0EN4cute5tupleIJNS5_1CILi128EEENS7_ILi48EEENS7_ILi96EEEEEELi96ENS_6half_tEfNS_4arch4Sm80ELb0ELb1ELb0ELb1ELb1ELb1ELb1ELb0EEENS1_21CollectiveEpilogueFwdINS6_IJS8_SA_S9_EEENS6_IJNS7_ILi1EEESI_SI_EEESC_SE_Li128ELb1ELb1ELb0ELb0EEENS1_19SingleTileSchedulerILb1ELb0ELb1ELi128EEEEEEEEEvNT_6ParamsE)
        /*0048*/ 	.short	0x0210
        /*004a*/ 	.short	0x0418


	//----- nvinfo : EIATTR_SW_WAR
	.align		4
.L_134:
        /*004c*/ 	.byte	0x04, 0x36
        /*004e*/ 	.short	(.L_136 - .L_135)
.L_135:
        /*0050*/ 	.word	0x00000008
.L_136:


//--------------------- .nv.info._ZN7cutlass13device_kernelIN5flash19enable_sm80_to_sm89INS1_16FlashAttnFwdSm80INS1_25CollectiveMainloopFwdSm80ILi4ELi1ELb0EN4cute5tupleIJNS5_1CILi128EEENS7_ILi64EEENS7_ILi96EEEEEELi96ENS_6half_tEfNS_4arch4Sm80ELb1ELb0ELb0ELb0ELb1ELb0ELb1ELb0EEENS1_21CollectiveEpilogueFwdINS6_IJS8_SA_S9_EEENS6_IJNS7_ILi1EEESI_SI_EEESC_SE_Li128ELb0ELb1ELb0ELb0EEENS1_30DynamicPersistentTileSchedulerILi128ELi128ELb0ELb1ELb0EEEEEEEEEvNT_6ParamsE --------------------------
	.section	.nv.info._ZN7cutlass13device_kernelIN5flash19enable_sm80_to_sm89INS1_16FlashAttnFwdSm80INS1_25CollectiveMainloopFwdSm80ILi4ELi1ELb0EN4cute5tupleIJNS5_1CILi128EEENS7_ILi64EEENS7_ILi96EEEEEELi96ENS_6half_tEfNS_4arch4Sm80ELb1ELb0ELb0ELb0ELb1ELb0ELb1ELb0EEENS1_21CollectiveEpilogueFwdINS6_IJS8_SA_S9_EEENS6_IJNS7_ILi1EEESI_SI_EEESC_SE_Li128ELb0ELb1ELb0ELb0EEENS1_30DynamicPersistentTileSchedulerILi128ELi128ELb0ELb1ELb0EEEEEEEEEvNT_6ParamsE,"",@"SHT_CUDA_INFO"
	.sectionflags	@""
	.align	4


	//----- nvinfo : EIATTR_CUDA_API_VERSION
	.align		4
        /*0000*/ 	.byte	0x04, 0x37
        /*0002*/ 	.short	(.L_138 - .L_137)
.L_137:
        /*0004*/ 	.word	0x00000082


	//----- nvinfo : EIATTR_KPARAM_INFO
	.align		4
.L_138:
        /*0008*/ 	.byte	0x04, 0x17
        /*000a*/ 	.short	(.L_140 - .L_139)
.L_139:
        /*000c*/ 	.word	0x00000000
        /*0010*/ 	.short	0x0000
        /*0012*/ 	.short	0x0000
        /*0014*/ 	.byte	0x00, 0xf0, 0xa1, 0x10


	//----- nvinfo : EIATTR_SPARSE_MMA_MASK
	.align		4
.L_140:
        /*0018*/ 	.byte	0x03, 0x50
        /*001a*/ 	.short	0x0000


	//----- nvinfo : EIATTR_MAXREG_COUNT
	.align		4
        /*001c*/ 	.byte	0x03, 0x1b
        /*001e*/ 	.short	0x00ff


	//----- nvinfo : EIATTR_MERCURY_ISA_VERSION
	.align		4
        /*0020*/ 	.byte	0x03, 0x5f
        /*0022*/ 	.short	0x0101


	//----- nvinfo : EIATTR_EXIT_INSTR_OFFSETS
	.align		4
        /*0024*/ 	.byte	0x04, 0x1c
        /*0026*/ 	.short	(.L_142 - .L_141)


	//   ....[0]....
.L_141:
        /*0028*/ 	.word	0x00000010


	//----- nvinfo : EIATTR_MAX_THREADS
	.align		4
.L_142:
        /*002c*/ 	.byte	0x04, 0x05
        /*002e*/ 	.short	(.L_144 - .L_143)
.L_143:
        /*0030*/ 	.word	0x00000080
        /*0034*/ 	.word	0x00000001
        /*0038*/ 	.word	0x00000001


	//----- nvinfo : EIATTR_CBANK_PARAM_SIZE
	.align		4
.L_144:
        /*003c*/ 	.byte	0x03, 0x19
        /*003e*/ 	.short	0x0428


	//----- nvinfo : EIATTR_PARAM_CBANK
	.align		4
        /*0040*/ 	.byte	0x04, 0x0a
        /*0042*/ 	.short	(.L_146 - .L_145)
	.align		4
.L_145:
        /*0044*/ 	.word	index@(.nv.constant0._ZN7cutlass13device_kernelIN5flash19enable_sm80_to_sm89INS1_16FlashAttnFwdSm80INS1_25CollectiveMainloopFwdSm80ILi4ELi1ELb0EN4cute5tupleIJNS5_1CILi128EEENS7_ILi64EEENS7_ILi96EEEEEELi96ENS_6half_tEfNS_4arch4Sm80ELb1ELb0ELb0ELb0ELb1ELb0ELb1ELb0EEENS1_21CollectiveEpilogueFwdINS6_IJS8_SA_S9_EEENS6_IJNS7_ILi1EEESI_SI_EEESC_SE_Li128ELb0ELb1ELb0ELb0EEENS1_30DynamicPersistentTileSchedulerILi128ELi128ELb0ELb1ELb0EEEEEEEEEvNT_6ParamsE)
        /*0048*/ 	.short	0x0210
        /*004a*/ 	.short	0x0428


	//----- nvinfo : EIATTR_SW_WAR
	.align		4
.L_146:
        /*004c*/ 	.byte	0x04, 0x36
        /*004e*/ 	.short	(.L_148 - .L_147)
.L_147:
        /*0050*/ 	.word	0x00000008
.L_148:


//--------------------- .nv.info._ZN7cutlass13device_kernelIN5flash19enable_sm80_to_sm89INS1_16FlashAttnFwdSm80INS1_25CollectiveMainloopFwdSm80ILi4ELi1ELb0EN4cute5tupleIJNS5_1CILi128EEENS7_ILi64EEENS7_ILi96EEEEEELi96ENS_6half_tEfNS_4arch4Sm80ELb1ELb0ELb0ELb1ELb1ELb0ELb1ELb0EEENS1_21CollectiveEpilogueFwdINS6_IJS8_SA_S9_EEENS6_IJNS7_ILi1EEESI_SI_EEESC_SE_Li128ELb1ELb1ELb0ELb0EEENS1_19SingleTileSchedulerILb1ELb0ELb1ELi128EEEEEEEEEvNT_6ParamsE --------------------------
	.section	.nv.info._ZN7cutlass13device_kernelIN5flash19enable_sm80_to_sm89INS1_16FlashAttnFwdSm80INS1_25CollectiveMainloopFwdSm80ILi4ELi1ELb0EN4cute5tupleIJNS5_1CILi128EEENS7_ILi64EEENS7_ILi96EEEEEELi96ENS_6half_tEfNS_4arch4Sm80ELb1ELb0ELb0ELb1ELb1ELb0ELb1ELb0EEENS1_21CollectiveEpilogueFwdINS6_IJS8_SA_S9_EEENS6_IJNS7_ILi1EEESI_SI_EEESC_SE_Li128ELb1ELb1ELb0ELb0EEENS1_19SingleTileSchedulerILb1ELb0ELb1ELi128EEEEEEEEEvNT_6ParamsE,"",@"SHT_CUDA_INFO"
	.sectionflags	@""
	.align	4


	//----- nvinfo : EIATTR_CUDA_API_VERSION
	.align		4
        /*0000*/ 	.byte	0x04, 0x37
        /*0002*/ 	.short	(.L_150 - .L_149)
.L_149:
        /*0004*/ 	.word	0x00000082


	//----- nvinfo : EIATTR_KPARAM_INFO
	.align		4
.L_150:
        /*0008*/ 	.byte	0x04, 0x17
        /*000a*/ 	.short	(.L_152 - .L_151)
.L_151:
        /*000c*/ 	.word	0x00000000
        /*0010*/ 	.short	0x0000
        /*0012*/ 	.short	0x0000
        /*0014*/ 	.byte	0x00, 0xf0, 0x61, 0x10


	//----- nvinfo : EIATTR_SPARSE_MMA_MASK
	.align		4
.L_152:
        /*0018*/ 	.byte	0x03, 0x50
        /*001a*/ 	.short	0x0000


	//----- nvinfo : EIATTR_MAXREG_COUNT
	.align		4
        /*001c*/ 	.byte	0x03, 0x1b
        /*001e*/ 	.short	0x00ff


	//----- nvinfo : EIATTR_MERCURY_ISA_VERSION
	.align		4
        /*0020*/ 	.byte	0x03, 0x5f
        /*0022*/ 	.short	0x0101


	//----- nvinfo : EIATTR_EXIT_INSTR_OFFSETS
	.align		4
        /*0024*/ 	.byte	0x04, 0x1c
        /*0026*/ 	.short	(.L_154 - .L_153)


	//   ....[0]....
.L_153:
        /*0028*/ 	.word	0x00000010


	//----- nvinfo : EIATTR_MAX_THREADS
	.align		4
.L_154:
        /*002c*/ 	.byte	0x04, 0x05
        /*002e*/ 	.short	(.L_156 - .L_155)
.L_155:
        /*0030*/ 	.word	0x00000080
        /*0034*/ 	.word	0x00000001
        /*0038*/ 	.word	0x00000001


	//----- nvinfo : EIATTR_CBANK_PARAM_SIZE
	.align		4
.L_156:
        /*003c*/ 	.byte	0x03, 0x19
        /*003e*/ 	.short	0x0418


	//----- nvinfo : EIATTR_PARAM_CBANK
	.align		4
        /*0040*/ 	.byte	0x04, 0x0a
        /*0042*/ 	.short	(.L_158 - .L_157)
	.align		4
.L_157:
        /*0044*/ 	.word	index@(.nv.constant0._ZN7cutlass13device_kernelIN5flash19enable_sm80_to_sm89INS1_16FlashAttnFwdSm80INS1_25CollectiveMainloopFwdSm80ILi4ELi1ELb0EN4cute5tupleIJNS5_1CILi128EEENS7_ILi64EEENS7_ILi96EEEEEELi96ENS_6half_tEfNS_4arch4Sm80ELb1ELb0ELb0ELb1ELb1ELb0ELb1ELb0EEENS1_21CollectiveEpilogueFwdINS6_IJS8_SA_S9_EEENS6_IJNS7_ILi1EEESI_SI_EEESC_SE_Li128ELb1ELb1ELb0ELb0EEENS1_19SingleTileSchedulerILb1ELb0ELb1ELi128EEEEEEEEEvNT_6ParamsE)
        /*0048*/ 	.short	0x0210
        /*004a*/ 	.short	0x0418


	//----- nvinfo : EIATTR_SW_WAR
	.align		4
.L_158:
        /*004c*/ 	.byte	0x04, 0x36
        /*004e*/ 	.short	(.L_160 - .L_159)
.L_159:
        /*0050*/ 	.word	0x00000008
.L_160:


//--------------------- .nv.info._ZN7cutlass13device_kernelIN5flash19enable_sm80_to_sm89INS1_16FlashAttnFwdSm80INS1_25CollectiveMainloopFwdSm80ILi4ELi1ELb0EN4cute5tupleIJNS5_1CILi128EEENS7_ILi64EEENS7_ILi96EEEEEELi96ENS_6half_tEfNS_4arch4Sm80ELb1ELb0ELb0ELb1ELb1ELb1ELb1ELb0EEENS1_21CollectiveEpilogueFwdINS6_IJS8_SA_S9_EEENS6_IJNS7_ILi1EEESI_SI_EEESC_SE_Li128ELb1ELb1ELb0ELb0EEENS1_19SingleTileSchedulerILb1ELb0ELb1ELi128EEEEEEEEEvNT_6ParamsE --------------------------
	.section	.nv.info._ZN7cutlass13device_kernelIN5flash19enable_sm80_to_sm89INS1_16FlashAttnFwdSm80INS1_25CollectiveMainloopFwdSm80ILi4ELi1ELb0EN4cute5tupleIJNS5_1CILi128EEENS7_ILi64EEENS7_ILi96EEEEEELi96ENS_6half_tEfNS_4arch4Sm80ELb1ELb0ELb0ELb1ELb1ELb1ELb1ELb0EEENS1_21CollectiveEpilogueFwdINS6_IJS8_SA_S9_EEENS6_IJNS7_ILi1EEESI_SI_EEESC_SE_Li128ELb1ELb1ELb0ELb0EEENS1_19SingleTileSchedulerILb1ELb0ELb1ELi128EEEEEEEEEvNT_6ParamsE,"",@"SHT_CUDA_INFO"
	.sectionflags	@""
	.align	4


	//----- nvinfo : EIATTR_CUDA_API_VERSION
	.align		4
        /*0000*/ 	.byte	0x04, 0x37
        /*0002*/ 	.short	(.L_162 - .L_161)
.L_161:
        /*0004*/ 	.word	0x00000082


	//----- nvinfo : EIATTR_KPARAM_INFO
	.align		4
.L_162:
        /*0008*/ 	.byte	0x04, 0x17
        /*000a*/ 	.short	(.L_164 - .L_163)
.L_163:
        /*000c*/ 	.word	0x00000000
        /*0010*/ 	.short	0x0000
        /*0012*/ 	.short	0x0000
        /*0014*/ 	.byte	0x00, 0xf0, 0x61, 0x10


	//----- nvinfo : EIATTR_SPARSE_MMA_MASK
	.align		4
.L_164:
        /*0018*/ 	.byte	0x03, 0x50
        /*001a*/ 	.short	0x0000


	//----- nvinfo : EIATTR_MAXREG_COUNT
	.align		4
        /*001c*/ 	.byte	0x03, 0x1b
        /*001e*/ 	.short	0x00ff


	//----- nvinfo : EIATTR_MERCURY_ISA_VERSION
	.align		4
        /*0020*/ 	.byte	0x03, 0x5f
        /*0022*/ 	.short	0x0101


	//----- nvinfo : EIATTR_EXIT_INSTR_OFFSETS
	.align		4
        /*0024*/ 	.byte	0x04, 0x1c
        /*0026*/ 	.short	(.L_166 - .L_165)


	//   ....[0]....
.L_165:
        /*0028*/ 	.word	0x00000010


	//----- nvinfo : EIATTR_MAX_THREADS
	.align		4
.L_166:
        /*002c*/ 	.byte	0x04, 0x05
        /*002e*/ 	.short	(.L_168 - .L_167)
.L_167:
        /*0030*/ 	.word	0x00000080
        /*0034*/ 	.word	0x00000001
        /*0038*/ 	.word	0x00000001


	//----- nvinfo : EIATTR_CBANK_PARAM_SIZE
	.align		4
.L_168:
        /*003c*/ 	.byte	0x03, 0x19
        /*003e*/ 	.short	0x0418


	//----- nvinfo : EIATTR_PARAM_CBANK
	.align		4
        /*0040*/ 	.byte	0x04, 0x0a
        /*0042*/ 	.short	(.L_170 - .L_169)
	.align		4
.L_169:
        /*0044*/ 	.word	index@(.nv.constant0._ZN7cutlass13device_kernelIN5flash19enable_sm80_to_sm89INS1_16FlashAttnFwdSm80INS1_25CollectiveMainloopFwdSm80ILi4ELi1ELb0EN4cute5tupleIJNS5_1CILi128EEENS7_ILi64EEENS7_ILi96EEEEEELi96ENS_6half_tEfNS_4arch4Sm80ELb1ELb0ELb0ELb1ELb1ELb1ELb1ELb0EEENS1_21CollectiveEpilogueFwdINS6_IJS8_SA_S9_EEENS6_IJNS7_ILi1EEESI_SI_EEESC_SE_Li128ELb1ELb1ELb0ELb0EEENS1_19SingleTileSchedulerILb1ELb0ELb1ELi128EEEEEEEEEvNT_6ParamsE)
        /*0048*/ 	.short	0x0210
        /*004a*/ 	.short	0x0418


	//----- nvinfo : EIATTR_SW_WAR
	.align		4
.L_170:
        /*004c*/ 	.byte	0x04, 0x36
        /*004e*/ 	.short	(.L_172 - .L_171)
.L_171:
        /*0050*/ 	.word	0x00000008
.L_172:


//--------------------- .nv.callgraph             --------------------------
	.section	.nv.callgraph,"",@"SHT_CUDA_CALLGRAPH"
	.align	4
	.sectionentsize	8
	.align		4
        /*0000*/ 	.word	0x00000000
	.align		4
        /*0004*/ 	.word	0xffffffff
	.align		4
        /*0008*/ 	.word	0x00000000
	.align		4
        /*000c*/ 	.word	0xfffffffe
	.align		4
        /*0010*/ 	.word	0x00000000
	.align		4
        /*0014*/ 	.word	0xfffffffd
	.align		4
        /*0018*/ 	.word	0x00000000
	.align		4
        /*001c*/ 	.word	0xfffffffc


//--------------------- .nv.constant4             --------------------------
	.section	.nv.constant4,"a",@progbits
	.align	8
	.align		8
.nv.constant4:
        /*0000*/ 	.dword	_ZN71_INTERNAL_e3d9369f_35_flash_fwd_hdim96_fp16_paged_sm80_cu_c784774a_39234cuda3std3__45__cpo5beginE
	.align		8
        /*0008*/ 	.dword	_ZN71_INTERNAL_e3d9369f_35_flash_fwd_hdim96_fp16_paged_sm80_cu_c784774a_39234cuda3std3__45__cpo3endE
	.align		8
        /*0010*/ 	.dword	_ZN71_INTERNAL_e3d9369f_35_flash_fwd_hdim96_fp16_paged_sm80_cu_c784774a_39234cuda3std3__45__cpo6cbeginE
	.align		8
        /*0018*/ 	.dword	_ZN71_INTERNAL_e3d9369f_35_flash_fwd_hdim96_fp16_paged_sm80_cu_c784774a_39234cuda3std3__45__cpo4cendE
	.align		8
        /*0020*/ 	.dword	_ZN71_INTERNAL_e3d9369f_35_flash_fwd_hdim96_fp16_paged_sm80_cu_c784774a_39234cuda3std3__473_GLOBAL__N__e3d9369f_35_flash_fwd_hdim96_fp16_paged_sm80_cu_c784774a_39236ignoreE
	.align		8
        /*0028*/ 	.dword	_ZN71_INTERNAL_e3d9369f_35_flash_fwd_hdim96_fp16_paged_sm80_cu_c784774a_39234cuda3std3__419piecewise_constructE
	.align		8
        /*0030*/ 	.dword	_ZN71_INTERNAL_e3d9369f_35_flash_fwd_hdim96_fp16_paged_sm80_cu_c784774a_39234cuda3std3__48in_placeE
	.align		8
        /*0038*/ 	.dword	_ZN71_INTERNAL_e3d9369f_35_flash_fwd_hdim96_fp16_paged_sm80_cu_c784774a_39234cuda3std6ranges3__45__cpo4swapE
	.align		8
        /*0040*/ 	.dword	_ZN71_INTERNAL_e3d9369f_35_flash_fwd_hdim96_fp16_paged_sm80_cu_c784774a_39234cuda3std6ranges3__45__cpo9iter_moveE
	.align		8
        /*0048*/ 	.dword	_ZN71_INTERNAL_e3d9369f_35_flash_fwd_hdim96_fp16_paged_sm80_cu_c784774a_39234cute7productE
	.align		8
        /*0050*/ 	.dword	_ZN71_INTERNAL_e3d9369f_35_flash_fwd_hdim96_fp16_paged_sm80_cu_c784774a_39234cute1_E


//--------------------- .text._ZN7cutlass13device_kernelIN5flash19enable_sm80_to_sm89INS1_16FlashAttnFwdSm80INS1_25CollectiveMainloopFwdSm80ILi4ELi1ELb0EN4cute5tupleIJNS5_1CILi128EEENS7_ILi64EEENS7_ILi96EEEEEELi96ENS_6half_tEfNS_4arch4Sm80ELb0ELb0ELb0ELb0ELb1ELb0ELb1ELb0EEENS1_21CollectiveEpilogueFwdINS6_IJS8_SA_S9_EEENS6_IJNS7_ILi1EEESI_SI_EEESC_SE_Li128ELb0ELb1ELb0ELb0EEENS1_19SingleTileSchedulerILb0ELb0ELb1ELi128EEEEEEEEEvNT_6ParamsE --------------------------
	.section	.text._ZN7cutlass13device_kernelIN5flash19enable_sm80_to_sm89INS1_16FlashAttnFwdSm80INS1_25CollectiveMainloopFwdSm80ILi4ELi1ELb0EN4cute5tupleIJNS5_1CILi128EEENS7_ILi64EEENS7_ILi96EEEEEELi96ENS_6half_tEfNS_4arch4Sm80ELb0ELb0ELb0ELb0ELb1ELb0ELb1ELb0EEENS1_21CollectiveEpilogueFwdINS6_IJS8_SA_S9_EEENS6_IJNS7_ILi1EEESI_SI_EEESC_SE_Li128ELb0ELb1ELb0ELb0EEENS1_19SingleTileSchedulerILb0ELb0ELb1ELi128EEEEEEEEEvNT_6ParamsE,"ax",@progbits
	.align	128
.text._ZN7cutlass13device_kernelIN5flash19enable_sm80_to_sm89INS1_16FlashAttnFwdSm80INS1_25CollectiveMainloopFwdSm80ILi4ELi1ELb0EN4cute5tupleIJNS5_1CILi128EEENS7_ILi64EEENS7_ILi96EEEEEELi96ENS_6half_tEfNS_4arch4Sm80ELb0ELb0ELb0ELb0ELb1ELb0ELb1ELb0EEENS1_21CollectiveEpilogueFwdINS6_IJS8_SA_S9_EEENS6_IJNS7_ILi1EEESI_SI_EEESC_SE_Li128ELb0ELb1ELb0ELb0EEENS1_19SingleTileSchedulerILb0ELb0ELb1ELi128EEEEEEEEEvNT_6ParamsE:
        .type           _ZN7cutlass13device_kernelIN5flash19enable_sm80_to_sm89INS1_16FlashAttnFwdSm80INS1_25CollectiveMainloopFwdSm80ILi4ELi1ELb0EN4cute5tupleIJNS5_1CILi128EEENS7_ILi64EEENS7_ILi96EEEEEELi96ENS_6half_tEfNS_4arch4Sm80ELb0ELb0ELb0ELb0ELb1ELb0ELb1ELb0EEENS1_21CollectiveEpilogueFwdINS6_IJS8_SA_S9_EEENS6_IJNS7_ILi1EEESI_SI_EEESC_SE_Li128ELb0ELb1ELb0ELb0EEENS1_19SingleTileSchedulerILb0ELb0ELb1ELi128EEEEEEEEEvNT_6ParamsE,@function
        .size           _ZN7cutlass13device_kernelIN5flash19enable_sm80_to_sm89INS1_16FlashAttnFwdSm80INS1_25CollectiveMainloopFwdSm80ILi4ELi1ELb0EN4cute5tupleIJNS5_1CILi128EEENS7_ILi64EEENS7_ILi96EEEEEELi96ENS_6half_tEfNS_4arch4Sm80ELb0ELb0ELb0ELb0ELb1ELb0ELb1ELb0EEENS1_21CollectiveEpilogueFwdINS6_IJS8_SA_S9_EEENS6_IJNS7_ILi1EEESI_SI_EEESC_SE_Li128ELb0ELb1ELb0ELb0EEENS1_19SingleTileSchedulerILb0ELb0ELb1ELi128EEEEEEEEEvNT_6ParamsE,(.L_x_9 - _ZN7cutlass13device_kernelIN5flash19enable_sm80_to_sm89INS1_16FlashAttnFwdSm80INS1_25CollectiveMainloopFwdSm80ILi4ELi1ELb0EN4cute5tupleIJNS5_1CILi128EEENS7_ILi64EEENS7_ILi96EEEEEELi96ENS_6half_tEfNS_4arch4Sm80ELb0ELb0ELb0ELb0ELb1ELb0ELb1ELb0EEENS1_21CollectiveEpilogueFwdINS6_IJS8_SA_S9_EEENS6_IJNS7_ILi1EEESI_SI_EEESC_SE_Li128ELb0ELb1ELb0ELb0EEENS1_19SingleTileSchedulerILb0ELb0ELb1ELi128EEEEEEEEEvNT_6ParamsE)
        .other          _ZN7cutlass13device_kernelIN5flash19enable_sm80_to_sm89INS1_16FlashAttnFwdSm80INS1_25CollectiveMainloopFwdSm80ILi4ELi1ELb0EN4cute5tupleIJNS5_1CILi128EEENS7_ILi64EEENS7_ILi96EEEEEELi96ENS_6half_tEfNS_4arch4Sm80ELb0ELb0ELb0ELb0ELb1ELb0ELb1ELb0EEENS1_21CollectiveEpilogueFwdINS6_IJS8_SA_S9_EEENS6_IJNS7_ILi1EEESI_SI_EEESC_SE_Li128ELb0ELb1ELb0ELb0EEENS1_19SingleTileSchedulerILb0ELb0ELb1ELi128EEEEEEEEEvNT_6ParamsE,@"STO_CUDA_ENTRY STV_DEFAULT"
_ZN7cutlass13device_kernelIN5flash19enable_sm80_to_sm89INS1_16FlashAttnFwdSm80INS1_25CollectiveMainloopFwdSm80ILi4ELi1ELb0EN4cute5tupleIJNS5_1CILi128EEENS7_ILi64EEENS7_ILi96EEEEEELi96ENS_6half_tEfNS_4arch4Sm80ELb0ELb0ELb0ELb0ELb1ELb0ELb1ELb0EEENS1_21CollectiveEpilogueFwdINS6_IJS8_SA_S9_EEENS6_IJNS7_ILi1EEESI_SI_EEESC_SE_Li128ELb0ELb1ELb0ELb0EEENS1_19SingleTileSchedulerILb0ELb0ELb1ELi128EEEEEEEEEvNT_6ParamsE:
[----:B------:R-:W-:Y:S01]  /*0000*/  LDC R1, c[0x0][0x28] ;  /* 0x00000a00ff017b82 */ /* 0x000fe20000000800 */
[----:B------:R-:W-:Y:S05]  /*0010*/  EXIT ;  /* 0x000000000000794d */ /* 0x000fea0003800000 */
.L_x_0:
[----:B------:R-:W-:-:S00]  /*0020*/  BRA `(.L_x_0) ;  /* 0xfffffffc00fc7947 */ /* 0x000fc0000383ffff */
[----:B------:R-:W-:-:S00]  /*0030*/  NOP ;  /* 0x0000000000007918 */ /* 0x000fc00000000000 */
        /* <DEDUP_REMOVED lines=12> */
.L_x_9:


//--------------------- .text._ZN7cutlass13device_kernelIN5flash19enable_sm80_to_sm89INS1_16FlashAttnFwdSm80INS1_25CollectiveMainloopFwdSm80ILi4ELi1ELb0EN4cute5tupleIJNS5_1CILi128EEENS7_ILi64EEENS7_ILi96EEEEEELi96ENS_6half_tEfNS_4arch4Sm80ELb0ELb0ELb0ELb1ELb1ELb0ELb1ELb0EEENS1_21CollectiveEpilogueFwdINS6_IJS8_SA_S9_EEENS6_IJNS7_ILi1EEESI_SI_EEESC_SE_Li128ELb1ELb1ELb0ELb0EEENS1_19SingleTileSchedulerILb1ELb0ELb1ELi128EEEEEEEEEvNT_6ParamsE --------------------------
	.section	.text._ZN7cutlass13device_kernelIN5flash19enable_sm80_to_sm89INS1_16FlashAttnFwdSm80INS1_25CollectiveMainloopFwdSm80ILi4ELi1ELb0EN4cute5tupleIJNS5_1CILi128EEENS7_ILi64EEENS7_ILi96EEEEEELi96ENS_6half_tEfNS_4arch4Sm80ELb0ELb0ELb0ELb1ELb1ELb0ELb1ELb0EEENS1_21CollectiveEpilogueFwdINS6_IJS8_SA_S9_EEENS6_IJNS7_ILi1EEESI_SI_EEESC_SE_Li128ELb1ELb1ELb0ELb0EEENS1_19SingleTileSchedulerILb1ELb0ELb1ELi128EEEEEEEEEvNT_6ParamsE,"ax",@progbits
	.align	128
.text._ZN7cutlass13device_kernelIN5flash19enable_sm80_to_sm89INS1_16FlashAttnFwdSm80INS1_25CollectiveMainloopFwdSm80ILi4ELi1ELb0EN4cute5tupleIJNS5_1CILi128EEENS7_ILi64EEENS7_ILi96EEEEEELi96ENS_6half_tEfNS_4arch4Sm80ELb0ELb0ELb0ELb1ELb1ELb0ELb1ELb0EEENS1_21CollectiveEpilogueFwdINS6_IJS8_SA_S9_EEENS6_IJNS7_ILi1EEESI_SI_EEESC_SE_Li128ELb1ELb1ELb0ELb0EEENS1_19SingleTileSchedulerILb1ELb0ELb1ELi128EEEEEEEEEvNT_6ParamsE:
        .type           _ZN7cutlass13device_kernelIN5flash19enable_sm80_to_sm89INS1_16FlashAttnFwdSm80INS1_25CollectiveMainloopFwdSm80ILi4ELi1ELb0EN4cute5tupleIJNS5_1CILi128EEENS7_ILi64EEENS7_ILi96EEEEEELi96ENS_6half_tEfNS_4arch4Sm80ELb0ELb0ELb0ELb1ELb1ELb0ELb1ELb0EEENS1_21CollectiveEpilogueFwdINS6_IJS8_SA_S9_EEENS6_IJNS7_ILi1EEESI_SI_EEESC_SE_Li128ELb1ELb1ELb0ELb0EEENS1_19SingleTileSchedulerILb1ELb0ELb1ELi128EEEEEEEEEvNT_6ParamsE,@function
        .size           _ZN7cutlass13device_kernelIN5flash19enable_sm80_to_sm89INS1_16FlashAttnFwdSm80INS1_25CollectiveMainloopFwdSm80ILi4ELi1ELb0EN4cute5tupleIJNS5_1CILi128EEENS7_ILi64EEENS7_ILi96EEEEEELi96ENS_6half_tEfNS_4arch4Sm80ELb0ELb0ELb0ELb1ELb1ELb0ELb1ELb0EEENS1_21CollectiveEpilogueFwdINS6_IJS8_SA_S9_EEENS6_IJNS7_ILi1EEESI_SI_EEESC_SE_Li128ELb1ELb1ELb0ELb0EEENS1_19SingleTileSchedulerILb1ELb0ELb1ELi128EEEEEEEEEvNT_6ParamsE,(.L_x_10 - _ZN7cutlass13device_kernelIN5flash19enable_sm80_to_sm89INS1_16FlashAttnFwdSm80INS1_25CollectiveMainloopFwdSm80ILi4ELi1ELb0EN4cute5tupleIJNS5_1CILi128EEENS7_ILi64EEENS7_ILi96EEEEEELi96ENS_6half_tEfNS_4arch4Sm80ELb0ELb0ELb0ELb1ELb1ELb0ELb1ELb0EEENS1_21CollectiveEpilogueFwdINS6_IJS8_SA_S9_EEENS6_IJNS7_ILi1EEESI_SI_EEESC_SE_Li128ELb1ELb1ELb0ELb0EEENS1_19SingleTileSchedulerILb1ELb0ELb1ELi128EEEEEEEEEvNT_6ParamsE)
        .other          _ZN7cutlass13device_kernelIN5flash19enable_sm80_to_sm89INS1_16FlashAttnFwdSm80INS1_25CollectiveMainloopFwdSm80ILi4ELi1ELb0EN4cute5tupleIJNS5_1CILi128EEENS7_ILi64EEENS7_ILi96EEEEEELi96ENS_6half_tEfNS_4arch4Sm80ELb0ELb0ELb0ELb1ELb1ELb0ELb1ELb0EEENS1_21CollectiveEpilogueFwdINS6_IJS8_SA_S9_EEENS6_IJNS7_ILi1EEESI_SI_EEESC_SE_Li128ELb1ELb1ELb0ELb0EEENS1_19SingleTileSchedulerILb1ELb0ELb1ELi128EEEEEEEEEvNT_6ParamsE,@"STO_CUDA_ENTRY STV_DEFAULT"
_ZN7cutlass13device_kernelIN5flash19enable_sm80_to_sm89INS1_16FlashAttnFwdSm80INS1_25CollectiveMainloopFwdSm80ILi4ELi1ELb0EN4cute5tupleIJNS5_1CILi128EEENS7_ILi64EEENS7_ILi96EEEEEELi96ENS_6half_tEfNS_4arch4Sm80ELb0ELb0ELb0ELb1ELb1ELb0ELb1ELb0EEENS1_21CollectiveEpilogueFwdINS6_IJS8_SA_S9_EEENS6_IJNS7_ILi1EEESI_SI_EEESC_SE_Li128ELb1ELb1ELb0ELb0EEENS1_19SingleTileSchedulerILb1ELb0ELb1ELi128EEEEEEEEEvNT_6ParamsE:
[----:B------:R-:W-:Y:S01]  /*0000*/  LDC R1, c[0x0][0x28] ;  /* 0x00000a00ff017b82 */ /* 0x000fe20000000800 */
[----:B------:R-:W-:Y:S05]  /*0010*/  EXIT ;  /* 0x000000000000794d */ /* 0x000fea0003800000 */
.L_x_1:
        /* <DEDUP_REMOVED lines=14> */
.L_x_10:


//--------------------- .text._ZN7cutlass13device_kernelIN5flash19enable_sm80_to_sm89INS1_16FlashAttnFwdSm80INS1_25CollectiveMainloopFwdSm80ILi4ELi1ELb0EN4cute5tupleIJNS5_1CILi128EEENS7_ILi64EEENS7_ILi96EEEEEELi96ENS_6half_tEfNS_4arch4Sm80ELb0ELb0ELb0ELb1ELb1ELb1ELb1ELb0EEENS1_21CollectiveEpilogueFwdINS6_IJS8_SA_S9_EEENS6_IJNS7_ILi1EEESI_SI_EEESC_SE_Li128ELb1ELb1ELb0ELb0EEENS1_19SingleTileSchedulerILb1ELb0ELb1ELi128EEEEEEEEEvNT_6ParamsE --------------------------
	.section	.text._ZN7cutlass13device_kernelIN5flash19enable_sm80_to_sm89INS1_16FlashAttnFwdSm80INS1_25CollectiveMainloopFwdSm80ILi4ELi1ELb0EN4cute5tupleIJNS5_1CILi128EEENS7_ILi64EEENS7_ILi96EEEEEELi96ENS_6half_tEfNS_4arch4Sm80ELb0ELb0ELb0ELb1ELb1ELb1ELb1ELb0EEENS1_21CollectiveEpilogueFwdINS6_IJS8_SA_S9_EEENS6_IJNS7_ILi1EEESI_SI_EEESC_SE_Li128ELb1ELb1ELb0ELb0EEENS1_19SingleTileSchedulerILb1ELb0ELb1ELi128EEEEEEEEEvNT_6ParamsE,"ax",@progbits
	.align	128
.text._ZN7cutlass13device_kernelIN5flash19enable_sm80_to_sm89INS1_16FlashAttnFwdSm80INS1_25CollectiveMainloopFwdSm80ILi4ELi1ELb0EN4cute5tupleIJNS5_1CILi128EEENS7_ILi64EEENS7_ILi96EEEEEELi96ENS_6half_tEfNS_4arch4Sm80ELb0ELb0ELb0ELb1ELb1ELb1ELb1ELb0EEENS1_21CollectiveEpilogueFwdINS6_IJS8_SA_S9_EEENS6_IJNS7_ILi1EEESI_SI_EEESC_SE_Li128ELb1ELb1ELb0ELb0EEENS1_19SingleTileSchedulerILb1ELb0ELb1ELi128EEEEEEEEEvNT_6ParamsE:
        .type           _ZN7cutlass13device_kernelIN5flash19enable_sm80_to_sm89INS1_16FlashAttnFwdSm80INS1_25CollectiveMainloopFwdSm80ILi4ELi1ELb0EN4cute5tupleIJNS5_1CILi128EEENS7_ILi64EEENS7_ILi96EEEEEELi96ENS_6half_tEfNS_4arch4Sm80ELb0ELb0ELb0ELb1ELb1ELb1ELb1ELb0EEENS1_21CollectiveEpilogueFwdINS6_IJS8_SA_S9_EEENS6_IJNS7_ILi1EEESI_SI_EEESC_SE_Li128ELb1ELb1ELb0ELb0EEENS1_19SingleTileSchedulerILb1ELb0ELb1ELi128EEEEEEEEEvNT_6ParamsE,@function
        .size           _ZN7cutlass13device_kernelIN5flash19enable_sm80_to_sm89INS1_16FlashAttnFwdSm80INS1_25CollectiveMainloopFwdSm80ILi4ELi1ELb0EN4cute5tupleIJNS5_1CILi128EEENS7_ILi64EEENS7_ILi96EEEEEELi96ENS_6half_tEfNS_4arch4Sm80ELb0ELb0ELb0ELb1ELb1ELb1ELb1ELb0EEENS1_21CollectiveEpilogueFwdINS6_IJS8_SA_S9_EEENS6_IJNS7_ILi1EEESI_SI_EEESC_SE_Li128ELb1ELb1ELb0ELb0EEENS1_19SingleTileSchedulerILb1ELb0ELb1ELi128EEEEEEEEEvNT_6ParamsE,(.L_x_11 - _ZN7cutlass13device_kernelIN5flash19enable_sm80_to_sm89INS1_16FlashAttnFwdSm80INS1_25CollectiveMainloopFwdSm80ILi4ELi1ELb0EN4cute5tupleIJNS5_1CILi128EEENS7_ILi64EEENS7_ILi96EEEEEELi96ENS_6half_tEfNS_4arch4Sm80ELb0ELb0ELb0ELb1ELb1ELb1ELb1ELb0EEENS1_21CollectiveEpilogueFwdINS6_IJS8_SA_S9_EEENS6_IJNS7_ILi1EEESI_SI_EEESC_SE_Li128ELb1ELb1ELb0ELb0EEENS1_19SingleTileSchedulerILb1ELb0ELb1ELi128EEEEEEEEEvNT_6ParamsE)
        .other          _ZN7cutlass13device_kernelIN5flash19enable_sm80_to_sm89INS1_16FlashAttnFwdSm80INS1_25CollectiveMainloopFwdSm80ILi4ELi1ELb0EN4cute5tupleIJNS5_1CILi128EEENS7_ILi64EEENS7_ILi96EEEEEELi96ENS_6half_tEfNS_4arch4Sm80ELb0ELb0ELb0ELb1ELb1ELb1ELb1ELb0EEENS1_21CollectiveEpilogueFwdINS6_IJS8_SA_S9_EEENS6_IJNS7_ILi1EEESI_SI_EEESC_SE_Li128ELb1ELb1ELb0ELb0EEENS1_19SingleTileSchedulerILb1ELb0ELb1ELi128EEEEEEEEEvNT_6ParamsE,@"STO_CUDA_ENTRY STV_DEFAULT"
_ZN7cutlass13device_kernelIN5flash19enable_sm80_to_sm89INS1_16FlashAttnFwdSm80INS1_25CollectiveMainloopFwdSm80ILi4ELi1ELb0EN4cute5tupleIJNS5_1CILi128EEENS7_ILi64EEENS7_ILi96EEEEEELi96ENS_6half_tEfNS_4arch4Sm80ELb0ELb0ELb0ELb1ELb1ELb1ELb1ELb0EEENS1_21CollectiveEpilogueFwdINS6_IJS8_SA_S9_EEENS6_IJNS7_ILi1EEESI_SI_EEESC_SE_Li128ELb1ELb1ELb0ELb0EEENS1_19SingleTileSchedulerILb1ELb0ELb1ELi128EEEEEEEEEvNT_6ParamsE:
[----:B------:R-:W-:Y:S01]  /*0000*/  LDC R1, c[0x0][0x28] ;  /* 0x00000a00ff017b82 */ /* 0x000fe20000000800 */
[----:B------:R-:W-:Y:S05]  /*0010*/  EXIT ;  /* 0x000000000000794d */ /* 0x000fea0003800000 */
.L_x_2:
        /* <DEDUP_REMOVED lines=14> */
.L_x_11:


//--------------------- .text._ZN7cutlass13device_kernelIN5flash19enable_sm80_to_sm89INS1_16FlashAttnFwdSm80INS1_25CollectiveMainloopFwdSm80ILi4ELi1ELb0EN4cute5tupleIJNS5_1CILi128EEENS7_ILi48EEENS7_ILi96EEEEEELi96ENS_6half_tEfNS_4arch4Sm80ELb0ELb1ELb0ELb0ELb1ELb0ELb1ELb0EEENS1_21CollectiveEpilogueFwdINS6_IJS8_SA_S9_EEENS6_IJNS7_ILi1EEESI_SI_EEESC_SE_Li128ELb0ELb1ELb0ELb0EEENS1_19SingleTileSchedulerILb0ELb0ELb1ELi128EEEEEEEEEvNT_6ParamsE --------------------------
	.section	.text._ZN7cutlass13device_kernelIN5flash19enable_sm80_to_sm89INS1_16FlashAttnFwdSm80INS1_25CollectiveMainloopFwdSm80ILi4ELi1ELb0EN4cute5tupleIJNS5_1CILi128EEENS7_ILi48EEENS7_ILi96EEEEEELi96ENS_6half_tEfNS_4arch4Sm80ELb0ELb1ELb0ELb0ELb1ELb0ELb1ELb0EEENS1_21CollectiveEpilogueFwdINS6_IJS8_SA_S9_EEENS6_IJNS7_ILi1EEESI_SI_EEESC_SE_Li128ELb0ELb1ELb0ELb0EEENS1_19SingleTileSchedulerILb0ELb0ELb1ELi128EEEEEEEEEvNT_6ParamsE,"ax",@progbits
	.align	128
.text._ZN7cutlass13device_kernelIN5flash19enable_sm80_to_sm89INS1_16FlashAttnFwdSm80INS1_25CollectiveMainloopFwdSm80ILi4ELi1ELb0EN4cute5tupleIJNS5_1CILi128EEENS7_ILi48EEENS7_ILi96EEEEEELi96ENS_6half_tEfNS_4arch4Sm80ELb0ELb1ELb0ELb0ELb1ELb0ELb1ELb0EEENS1_21CollectiveEpilogueFwdINS6_IJS8_SA_S9_EEENS6_IJNS7_ILi1EEESI_SI_EEESC_SE_Li128ELb0ELb1ELb0ELb0EEENS1_19SingleTileSchedulerILb0ELb0ELb1ELi128EEEEEEEEEvNT_6ParamsE:
        .type           _ZN7cutlass13device_kernelIN5flash19enable_sm80_to_sm89INS1_16FlashAttnFwdSm80INS1_25CollectiveMainloopFwdSm80ILi4ELi1ELb0EN4cute5tupleIJNS5_1CILi128EEENS7_ILi48EEENS7_ILi96EEEEEELi96ENS_6half_tEfNS_4arch4Sm80ELb0ELb1ELb0ELb0ELb1ELb0ELb1ELb0EEENS1_21CollectiveEpilogueFwdINS6_IJS8_SA_S9_EEENS6_IJNS7_ILi1EEESI_SI_EEESC_SE_Li128ELb0ELb1ELb0ELb0EEENS1_19SingleTileSchedulerILb0ELb0ELb1ELi128EEEEEEEEEvNT_6ParamsE,@function
        .size           _ZN7cutlass13device_kernelIN5flash19enable_sm80_to_sm89INS1_16FlashAttnFwdSm80INS1_25CollectiveMainloopFwdSm80ILi4ELi1ELb0EN4cute5tupleIJNS5_1CILi128EEENS7_ILi48EEENS7_ILi96EEEEEELi96ENS_6half_tEfNS_4arch4Sm80ELb0ELb1ELb0ELb0ELb1ELb0ELb1ELb0EEENS1_21CollectiveEpilogueFwdINS6_IJS8_SA_S9_EEENS6_IJNS7_ILi1EEESI_SI_EEESC_SE_Li128ELb0ELb1ELb0ELb0EEENS1_19SingleTileSchedulerILb0ELb0ELb1ELi128EEEEEEEEEvNT_6ParamsE,(.L_x_12 - _ZN7cutlass13device_kernelIN5flash19enable_sm80_to_sm89INS1_16FlashAttnFwdSm80INS1_25CollectiveMainloopFwdSm80ILi4ELi1ELb0EN4cute5tupleIJNS5_1CILi128EEENS7_ILi48EEENS7_ILi96EEEEEELi96ENS_6half_tEfNS_4arch4Sm80ELb0ELb1ELb0ELb0ELb1ELb0ELb1ELb0EEENS1_21CollectiveEpilogueFwdINS6_IJS8_SA_S9_EEENS6_IJNS7_ILi1EEESI_SI_EEESC_SE_Li128ELb0ELb1ELb0ELb0EEENS1_19SingleTileSchedulerILb0ELb0ELb1ELi128EEEEEEEEEvNT_6ParamsE)
        .other          _ZN7cutlass13device_kernelIN5flash19enable_sm80_to_sm89INS1_16FlashAttnFwdSm80INS1_25CollectiveMainloopFwdSm80ILi4ELi1ELb0EN4cute5tupleIJNS5_1CILi128EEENS7_ILi48EEENS7_ILi96EEEEEELi96ENS_6half_tEfNS_4arch4Sm80ELb0ELb1ELb0ELb0ELb1ELb0ELb1ELb0EEENS1_21CollectiveEpilogueFwdINS6_IJS8_SA_S9_EEENS6_IJNS7_ILi1EEESI_SI_EEESC_SE_Li128ELb0ELb1ELb0ELb0EEENS1_19SingleTileSchedulerILb0ELb0ELb1ELi128EEEEEEEEEvNT_6ParamsE,@"STO_CUDA_ENTRY STV_DEFAULT"
_ZN7cutlass13device_kernelIN5flash19enable_sm80_to_sm89INS1_16FlashAttnFwdSm80INS1_25CollectiveMainloopFwdSm80ILi4ELi1ELb0EN4cute5tupleIJNS5_1CILi128EEENS7_ILi48EEENS7_ILi96EEEEEELi96ENS_6half_tEfNS_4arch4Sm80ELb0ELb1ELb0ELb0ELb1ELb0ELb1ELb0EEENS1_21CollectiveEpilogueFwdINS6_IJS8_SA_S9_EEENS6_IJNS7_ILi1EEESI_SI_EEESC_SE_Li128ELb0ELb1ELb0ELb0EEENS1_19SingleTileSchedulerILb0ELb0ELb1ELi128EEEEEEEEEvNT_6ParamsE:
[----:B------:R-:W-:Y:S01]  /*0000*/  LDC R1, c[0x0][0x28] ;  /* 0x00000a00ff017b82 */ /* 0x000fe20000000800 */
[----:B------:R-:W-:Y:S05]  /*0010*/  EXIT ;  /* 0x000000000000794d */ /* 0x000fea0003800000 */
.L_x_3:
        /* <DEDUP_REMOVED lines=14> */
.L_x_12:


//--------------------- .text._ZN7cutlass13device_kernelIN5flash19enable_sm80_to_sm89INS1_16FlashAttnFwdSm80INS1_25CollectiveMainloopFwdSm80ILi4ELi1ELb0EN4cute5tupleIJNS5_1CILi128EEENS7_ILi48EEENS7_ILi96EEEEEELi96ENS_6half_tEfNS_4arch4Sm80ELb0ELb1ELb0ELb1ELb1ELb0ELb1ELb0EEENS1_21CollectiveEpilogueFwdINS6_IJS8_SA_S9_EEENS6_IJNS7_ILi1EEESI_SI_EEESC_SE_Li128ELb1ELb1ELb0ELb0EEENS1_19SingleTileSchedulerILb1ELb0ELb1ELi128EEEEEEEEEvNT_6ParamsE --------------------------
	.section	.text._ZN7cutlass13device_kernelIN5flash19enable_sm80_to_sm89INS1_16FlashAttnFwdSm80INS1_25CollectiveMainloopFwdSm80ILi4ELi1ELb0EN4cute5tupleIJNS5_1CILi128EEENS7_ILi48EEENS7_ILi96EEEEEELi96ENS_6half_tEfNS_4arch4Sm80ELb0ELb1ELb0ELb1ELb1ELb0ELb1ELb0EEENS1_21CollectiveEpilogueFwdINS6_IJS8_SA_S9_EEENS6_IJNS7_ILi1EEESI_SI_EEESC_SE_Li128ELb1ELb1ELb0ELb0EEENS1_19SingleTileSchedulerILb1ELb0ELb1ELi128EEEEEEEEEvNT_6ParamsE,"ax",@progbits
	.align	128
.text._ZN7cutlass13device_kernelIN5flash19enable_sm80_to_sm89INS1_16FlashAttnFwdSm80INS1_25CollectiveMainloopFwdSm80ILi4ELi1ELb0EN4cute5tupleIJNS5_1CILi128EEENS7_ILi48EEENS7_ILi96EEEEEELi96ENS_6half_tEfNS_4arch4Sm80ELb0ELb1ELb0ELb1ELb1ELb0ELb1ELb0EEENS1_21CollectiveEpilogueFwdINS6_IJS8_SA_S9_EEENS6_IJNS7_ILi1EEESI_SI_EEESC_SE_Li128ELb1ELb1ELb0ELb0EEENS1_19SingleTileSchedulerILb1ELb0ELb1ELi128EEEEEEEEEvNT_6ParamsE:
        .type           _ZN7cutlass13device_kernelIN5flash19enable_sm80_to_sm89INS1_16FlashAttnFwdSm80INS1_25CollectiveMainloopFwdSm80ILi4ELi1ELb0EN4cute5tupleIJNS5_1CILi128EEENS7_ILi48EEENS7_ILi96EEEEEELi96ENS_6half_tEfNS_4arch4Sm80ELb0ELb1ELb0ELb1ELb1ELb0ELb1ELb0EEENS1_21CollectiveEpilogueFwdINS6_IJS8_SA_S9_EEENS6_IJNS7_ILi1EEESI_SI_EEESC_SE_Li128ELb1ELb1ELb0ELb0EEENS1_19SingleTileSchedulerILb1ELb0ELb1ELi128EEEEEEEEEvNT_6ParamsE,@function
        .size           _ZN7cutlass13device_kernelIN5flash19enable_sm80_to_sm89INS1_16FlashAttnFwdSm80INS1_25CollectiveMainloopFwdSm80ILi4ELi1ELb0EN4cute5tupleIJNS5_1CILi128EEENS7_ILi48EEENS7_ILi96EEEEEELi96ENS_6half_tEfNS_4arch4Sm80ELb0ELb1ELb0ELb1ELb1ELb0ELb1ELb0EEENS1_21CollectiveEpilogueFwdINS6_IJS8_SA_S9_EEENS6_IJNS7_ILi1EEESI_SI_EEESC_SE_Li128ELb1ELb1ELb0ELb0EEENS1_19SingleTileSchedulerILb1ELb0ELb1ELi128EEEEEEEEEvNT_6ParamsE,(.L_x_13 - _ZN7cutlass13device_kernelIN5flash19enable_sm80_to_sm89INS1_16FlashAttnFwdSm80INS1_25CollectiveMainloopFwdSm80ILi4ELi1ELb0EN4cute5tupleIJNS5_1CILi128EEENS7_ILi48EEENS7_ILi96EEEEEELi96ENS_6half_tEfNS_4arch4Sm80ELb0ELb1ELb0ELb1ELb1ELb0ELb1ELb0EEENS1_21CollectiveEpilogueFwdINS6_IJS8_SA_S9_EEENS6_IJNS7_ILi1EEESI_SI_EEESC_SE_Li128ELb1ELb1ELb0ELb0EEENS1_19SingleTileSchedulerILb1ELb0ELb1ELi128EEEEEEEEEvNT_6ParamsE)
        .other          _ZN7cutlass13device_kernelIN5flash19enable_sm80_to_sm89INS1_16FlashAttnFwdSm80INS1_25CollectiveMainloopFwdSm80ILi4ELi1ELb0EN4cute5tupleIJNS5_1CILi128EEENS7_ILi48EEENS7_ILi96EEEEEELi96ENS_6half_tEfNS_4arch4Sm80ELb0ELb1ELb0ELb1ELb1ELb0ELb1ELb0EEENS1_21CollectiveEpilogueFwdINS6_IJS8_SA_S9_EEENS6_IJNS7_ILi1EEESI_SI_EEESC_SE_Li128ELb1ELb1ELb0ELb0EEENS1_19SingleTileSchedulerILb1ELb0ELb1ELi128EEEEEEEEEvNT_6ParamsE,@"STO_CUDA_ENTRY STV_DEFAULT"
_ZN7cutlass13device_kernelIN5flash19enable_sm80_to_sm89INS1_16FlashAttnFwdSm80INS1_25CollectiveMainloopFwdSm80ILi4ELi1ELb0EN4cute5tupleIJNS5_1CILi128EEENS7_ILi48EEENS7_ILi96EEEEEELi96ENS_6half_tEfNS_4arch4Sm80ELb0ELb1ELb0ELb1ELb1ELb0ELb1ELb0EEENS1_21CollectiveEpilogueFwdINS6_IJS8_SA_S9_EEENS6_IJNS7_ILi1EEESI_SI_EEESC_SE_Li128ELb1ELb1ELb0ELb0EEENS1_19SingleTileSchedulerILb1ELb0ELb1ELi128EEEEEEEEEvNT_6ParamsE:
[----:B------:R-:W-:Y:S01]  /*0000*/  LDC R1, c[0x0][0x28] ;  /* 0x00000a00ff017b82 */ /* 0x000fe20000000800 */
[----:B------:R-:W-:Y:S05]  /*0010*/  EXIT ;  /* 0x000000000000794d */ /* 0x000fea0003800000 */
.L_x_4:
        /* <DEDUP_REMOVED lines=14> */
.L_x_13:


//--------------------- .text._ZN7cutlass13device_kernelIN5flash19enable_sm80_to_sm89INS1_16FlashAttnFwdSm80INS1_25CollectiveMainloopFwdSm80ILi4ELi1ELb0EN4cute5tupleIJNS5_1CILi128EEENS7_ILi48EEENS7_ILi96EEEEEELi96ENS_6half_tEfNS_4arch4Sm80ELb0ELb1ELb0ELb1ELb1ELb1ELb1ELb0EEENS1_21CollectiveEpilogueFwdINS6_IJS8_SA_S9_EEENS6_IJNS7_ILi1EEESI_SI_EEESC_SE_Li128ELb1ELb1ELb0ELb0EEENS1_19SingleTileSchedulerILb1ELb0ELb1ELi128EEEEEEEEEvNT_6ParamsE --------------------------
	.section	.text._ZN7cutlass13device_kernelIN5flash19enable_sm80_to_sm89INS1_16FlashAttnFwdSm80INS1_25CollectiveMainloopFwdSm80ILi4ELi1ELb0EN4cute5tupleIJNS5_1CILi128EEENS7_ILi48EEENS7_ILi96EEEEEELi96ENS_6half_tEfNS_4arch4Sm80ELb0ELb1ELb0ELb1ELb1ELb1ELb1ELb0EEENS1_21CollectiveEpilogueFwdINS6_IJS8_SA_S9_EEENS6_IJNS7_ILi1EEESI_SI_EEESC_SE_Li128ELb1ELb1ELb0ELb0EEENS1_19SingleTileSchedulerILb1ELb0ELb1ELi128EEEEEEEEEvNT_6ParamsE,"ax",@progbits
	.align	128
.text._ZN7cutlass13device_kernelIN5flash19enable_sm80_to_sm89INS1_16FlashAttnFwdSm80INS1_25CollectiveMainloopFwdSm80ILi4ELi1ELb0EN4cute5tupleIJNS5_1CILi128EEENS7_ILi48EEENS7_ILi96EEEEEELi96ENS_6half_tEfNS_4arch4Sm80ELb0ELb1ELb0ELb1ELb1ELb1ELb1ELb0EEENS1_21CollectiveEpilogueFwdINS6_IJS8_SA_S9_EEENS6_IJNS7_ILi1EEESI_SI_EEESC_SE_Li128ELb1ELb1ELb0ELb0EEENS1_19SingleTileSchedulerILb1ELb0ELb1ELi128EEEEEEEEEvNT_6ParamsE:
        .type           _ZN7cutlass13device_kernelIN5flash19enable_sm80_to_sm89INS1_16FlashAttnFwdSm80INS1_25CollectiveMainloopFwdSm80ILi4ELi1ELb0EN4cute5tupleIJNS5_1CILi128EEENS7_ILi48EEENS7_ILi96EEEEEELi96ENS_6half_tEfNS_4arch4Sm80ELb0ELb1ELb0ELb1ELb1ELb1ELb1ELb0EEENS1_21CollectiveEpilogueFwdINS6_IJS8_SA_S9_EEENS6_IJNS7_ILi1EEESI_SI_EEESC_SE_Li128ELb1ELb1ELb0ELb0EEENS1_19SingleTileSchedulerILb1ELb0ELb1ELi128EEEEEEEEEvNT_6ParamsE,@function
        .size           _ZN7cutlass13device_kernelIN5flash19enable_sm80_to_sm89INS1_16FlashAttnFwdSm80INS1_25CollectiveMainloopFwdSm80ILi4ELi1ELb0EN4cute5tupleIJNS5_1CILi128EEENS7_ILi48EEENS7_ILi96EEEEEELi96ENS_6half_tEfNS_4arch4Sm80ELb0ELb1ELb0ELb1ELb1ELb1ELb1ELb0EEENS1_21CollectiveEpilogueFwdINS6_IJS8_SA_S9_EEENS6_IJNS7_ILi1EEESI_SI_EEESC_SE_Li128ELb1ELb1ELb0ELb0EEENS1_19SingleTileSchedulerILb1ELb0ELb1ELi128EEEEEEEEEvNT_6ParamsE,(.L_x_14 - _ZN7cutlass13device_kernelIN5flash19enable_sm80_to_sm89INS1_16FlashAttnFwdSm80INS1_25CollectiveMainloopFwdSm80ILi4ELi1ELb0EN4cute5tupleIJNS5_1CILi128EEENS7_ILi48EEENS7_ILi96EEEEEELi96ENS_6half_tEfNS_4arch4Sm80ELb0ELb1ELb0ELb1ELb1ELb1ELb1ELb0EEENS1_21CollectiveEpilogueFwdINS6_IJS8_SA_S9_EEENS6_IJNS7_ILi1EEESI_SI_EEESC_SE_Li128ELb1ELb1ELb0ELb0EEENS1_19SingleTileSchedulerILb1ELb0ELb1ELi128EEEEEEEEEvNT_6ParamsE)
        .other          _ZN7cutlass13device_kernelIN5flash19enable_sm80_to_sm89INS1_16FlashAttnFwdSm80INS1_25CollectiveMainloopFwdSm80ILi4ELi1ELb0EN4cute5tupleIJNS5_1CILi128EEENS7_ILi48EEENS7_ILi96EEEEEELi96ENS_6half_tEfNS_4arch4Sm80ELb0ELb1ELb0ELb1ELb1ELb1ELb1ELb0EEENS1_21CollectiveEpilogueFwdINS6_IJS8_SA_S9_EEENS6_IJNS7_ILi1EEESI_SI_EEESC_SE_Li128ELb1ELb1ELb0ELb0EEENS1_19SingleTileSchedulerILb1ELb0ELb1ELi128EEEEEEEEEvNT_6ParamsE,@"STO_CUDA_ENTRY STV_DEFAULT"
_ZN7cutlass13device_kernelIN5flash19enable_sm80_to_sm89INS1_16FlashAttnFwdSm80INS1_25CollectiveMainloopFwdSm80ILi4ELi1ELb0EN4cute5tupleIJNS5_1CILi128EEENS7_ILi48EEENS7_ILi96EEEEEELi96ENS_6half_tEfNS_4arch4Sm80ELb0ELb1ELb0ELb1ELb1ELb1ELb1ELb0EEENS1_21CollectiveEpilogueFwdINS6_IJS8_SA_S9_EEENS6_IJNS7_ILi1EEESI_SI_EEESC_SE_Li128ELb1ELb1ELb0ELb0EEENS1_19SingleTileSchedulerILb1ELb0ELb1ELi128EEEEEEEEEvNT_6ParamsE:
[----:B------:R-:W-:Y:S01]  /*0000*/  LDC R1, c[0x0][0x28] ;  /* 0x00000a00ff017b82 */ /* 0x000fe20000000800 */
[----:B------:R-:W-:Y:S05]  /*0010*/  EXIT ;  /* 0x000000000000794d */ /* 0x000fea0003800000 */
.L_x_5:
        /* <DEDUP_REMOVED lines=14> */
.L_x_14:


//--------------------- .text._ZN7cutlass13device_kernelIN5flash19enable_sm80_to_sm89INS1_16FlashAttnFwdSm80INS1_25CollectiveMainloopFwdSm80ILi4ELi1ELb0EN4cute5tupleIJNS5_1CILi128EEENS7_ILi64EEENS7_ILi96EEEEEELi96ENS_6half_tEfNS_4arch4Sm80ELb1ELb0ELb0ELb0ELb1ELb0ELb1ELb0EEENS1_21CollectiveEpilogueFwdINS6_IJS8_SA_S9_EEENS6_IJNS7_ILi1EEESI_SI_EEESC_SE_Li128ELb0ELb1ELb0ELb0EEENS1_30DynamicPersistentTileSchedulerILi128ELi128ELb0ELb1ELb0EEEEEEEEEvNT_6ParamsE --------------------------
	.section	.text._ZN7cutlass13device_kernelIN5flash19enable_sm80_to_sm89INS1_16FlashAttnFwdSm80INS1_25CollectiveMainloopFwdSm80ILi4ELi1ELb0EN4cute5tupleIJNS5_1CILi128EEENS7_ILi64EEENS7_ILi96EEEEEELi96ENS_6half_tEfNS_4arch4Sm80ELb1ELb0ELb0ELb0ELb1ELb0ELb1ELb0EEENS1_21CollectiveEpilogueFwdINS6_IJS8_SA_S9_EEENS6_IJNS7_ILi1EEESI_SI_EEESC_SE_Li128ELb0ELb1ELb0ELb0EEENS1_30DynamicPersistentTileSchedulerILi128ELi128ELb0ELb1ELb0EEEEEEEEEvNT_6ParamsE,"ax",@progbits
	.align	128
.text._ZN7cutlass13device_kernelIN5flash19enable_sm80_to_sm89INS1_16FlashAttnFwdSm80INS1_25CollectiveMainloopFwdSm80ILi4ELi1ELb0EN4cute5tupleIJNS5_1CILi128EEENS7_ILi64EEENS7_ILi96EEEEEELi96ENS_6half_tEfNS_4arch4Sm80ELb1ELb0ELb0ELb0ELb1ELb0ELb1ELb0EEENS1_21CollectiveEpilogueFwdINS6_IJS8_SA_S9_EEENS6_IJNS7_ILi1EEESI_SI_EEESC_SE_Li128ELb0ELb1ELb0ELb0EEENS1_30DynamicPersistentTileSchedulerILi128ELi128ELb0ELb1ELb0EEEEEEEEEvNT_6ParamsE:
        .type           _ZN7cutlass13device_kernelIN5flash19enable_sm80_to_sm89INS1_16FlashAttnFwdSm80INS1_25CollectiveMainloopFwdSm80ILi4ELi1ELb0EN4cute5tupleIJNS5_1CILi128EEENS7_ILi64EEENS7_ILi96EEEEEELi96ENS_6half_tEfNS_4arch4Sm80ELb1ELb0ELb0ELb0ELb1ELb0ELb1ELb0EEENS1_21CollectiveEpilogueFwdINS6_IJS8_SA_S9_EEENS6_IJNS7_ILi1EEESI_SI_EEESC_SE_Li128ELb0ELb1ELb0ELb0EEENS1_30DynamicPersistentTileSchedulerILi128ELi128ELb0ELb1ELb0EEEEEEEEEvNT_6ParamsE,@function
        .size           _ZN7cutlass13device_kernelIN5flash19enable_sm80_to_sm89INS1_16FlashAttnFwdSm80INS1_25CollectiveMainloopFwdSm80ILi4ELi1ELb0EN4cute5tupleIJNS5_1CILi128EEENS7_ILi64EEENS7_ILi96EEEEEELi96ENS_6half_tEfNS_4arch4Sm80ELb1ELb0ELb0ELb0ELb1ELb0ELb1ELb0EEENS1_21CollectiveEpilogueFwdINS6_IJS8_SA_S9_EEENS6_IJNS7_ILi1EEESI_SI_EEESC_SE_Li128ELb0ELb1ELb0ELb0EEENS1_30DynamicPersistentTileSchedulerILi128ELi128ELb0ELb1ELb0EEEEEEEEEvNT_6ParamsE,(.L_x_15 - _ZN7cutlass13device_kernelIN5flash19enable_sm80_to_sm89INS1_16FlashAttnFwdSm80INS1_25CollectiveMainloopFwdSm80ILi4ELi1ELb0EN4cute5tupleIJNS5_1CILi128EEENS7_ILi64EEENS7_ILi96EEEEEELi96ENS_6half_tEfNS_4arch4Sm80ELb1ELb0ELb0ELb0ELb1ELb0ELb1ELb0EEENS1_21CollectiveEpilogueFwdINS6_IJS8_SA_S9_EEENS6_IJNS7_ILi1EEESI_SI_EEESC_SE_Li128ELb0ELb1ELb0ELb0EEENS1_30DynamicPersistentTileSchedulerILi128ELi128ELb0ELb1ELb0EEEEEEEEEvNT_6ParamsE)
        .other          _ZN7cutlass13device_kernelIN5flash19enable_sm80_to_sm89INS1_16FlashAttnFwdSm80INS1_25CollectiveMainloopFwdSm80ILi4ELi1ELb0EN4cute5tupleIJNS5_1CILi128EEENS7_ILi64EEENS7_ILi96EEEEEELi96ENS_6half_tEfNS_4arch4Sm80ELb1ELb0ELb0ELb0ELb1ELb0ELb1ELb0EEENS1_21CollectiveEpilogueFwdINS6_IJS8_SA_S9_EEENS6_IJNS7_ILi1EEESI_SI_EEESC_SE_Li128ELb0ELb1ELb0ELb0EEENS1_30DynamicPersistentTileSchedulerILi128ELi128ELb0ELb1ELb0EEEEEEEEEvNT_6ParamsE,@"STO_CUDA_ENTRY STV_DEFAULT"
_ZN7cutlass13device_kernelIN5flash19enable_sm80_to_sm89INS1_16FlashAttnFwdSm80INS1_25CollectiveMainloopFwdSm80ILi4ELi1ELb0EN4cute5tupleIJNS5_1CILi128EEENS7_ILi64EEENS7_ILi96EEEEEELi96ENS_6half_tEfNS_4arch4Sm80ELb1ELb0ELb0ELb0ELb1ELb0ELb1ELb0EEENS1_21CollectiveEpilogueFwdINS6_IJS8_SA_S9_EEENS6_IJNS7_ILi1EEESI_SI_EEESC_SE_Li128ELb0ELb1ELb0ELb0EEENS1_30DynamicPersistentTileSchedulerILi128ELi128ELb0ELb1ELb0EEEEEEEEEvNT_6ParamsE:
[----:B------:R-:W-:Y:S01]  /*0000*/  LDC R1, c[0x0][0x28] ;  /* 0x00000a00ff017b82 */ /* 0x000fe20000000800 */
[----:B------:R-:W-:Y:S05]  /*0010*/  EXIT ;  /* 0x000000000000794d */ /* 0x000fea0003800000 */
.L_x_6:
        /* <DEDUP_REMOVED lines=14> */
.L_x_15:


//--------------------- .text._ZN7cutlass13device_kernelIN5flash19enable_sm80_to_sm89INS1_16FlashAttnFwdSm80INS1_25CollectiveMainloopFwdSm80ILi4ELi1ELb0EN4cute5tupleIJNS5_1CILi128EEENS7_ILi64EEENS7_ILi96EEEEEELi96ENS_6half_tEfNS_4arch4Sm80ELb1ELb0ELb0ELb1ELb1ELb0ELb1ELb0EEENS1_21CollectiveEpilogueFwdINS6_IJS8_SA_S9_EEENS6_IJNS7_ILi1EEESI_SI_EEESC_SE_Li128ELb1ELb1ELb0ELb0EEENS1_19SingleTileSchedulerILb1ELb0ELb1ELi128EEEEEEEEEvNT_6ParamsE --------------------------
	.section	.text._ZN7cutlass13device_kernelIN5flash19enable_sm80_to_sm89INS1_16FlashAttnFwdSm80INS1_25CollectiveMainloopFwdSm80ILi4ELi1ELb0EN4cute5tupleIJNS5_1CILi128EEENS7_ILi64EEENS7_ILi96EEEEEELi96ENS_6half_tEfNS_4arch4Sm80ELb1ELb0ELb0ELb1ELb1ELb0ELb1ELb0EEENS1_21CollectiveEpilogueFwdINS6_IJS8_SA_S9_EEENS6_IJNS7_ILi1EEESI_SI_EEESC_SE_Li128ELb1ELb1ELb0ELb0EEENS1_19SingleTileSchedulerILb1ELb0ELb1ELi128EEEEEEEEEvNT_6ParamsE,"ax",@progbits
	.align	128
.text._ZN7cutlass13device_kernelIN5flash19enable_sm80_to_sm89INS1_16FlashAttnFwdSm80INS1_25CollectiveMainloopFwdSm80ILi4ELi1ELb0EN4cute5tupleIJNS5_1CILi128EEENS7_ILi64EEENS7_ILi96EEEEEELi96ENS_6half_tEfNS_4arch4Sm80ELb1ELb0ELb0ELb1ELb1ELb0ELb1ELb0EEENS1_21CollectiveEpilogueFwdINS6_IJS8_SA_S9_EEENS6_IJNS7_ILi1EEESI_SI_EEESC_SE_Li128ELb1ELb1ELb0ELb0EEENS1_19SingleTileSchedulerILb1ELb0ELb1ELi128EEEEEEEEEvNT_6ParamsE:
        .type           _ZN7cutlass13device_kernelIN5flash19enable_sm80_to_sm89INS1_16FlashAttnFwdSm80INS1_25CollectiveMainloopFwdSm80ILi4ELi1ELb0EN4cute5tupleIJNS5_1CILi128EEENS7_ILi64EEENS7_ILi96EEEEEELi96ENS_6half_tEfNS_4arch4Sm80ELb1ELb0ELb0ELb1ELb1ELb0ELb1ELb0EEENS1_21CollectiveEpilogueFwdINS6_IJS8_SA_S9_EEENS6_IJNS7_ILi1EEESI_SI_EEESC_SE_Li128ELb1ELb1ELb0ELb0EEENS1_19SingleTileSchedulerILb1ELb0ELb1ELi128EEEEEEEEEvNT_6ParamsE,@function
        .size           _ZN7cutlass13device_kernelIN5flash19enable_sm80_to_sm89INS1_16FlashAttnFwdSm80INS1_25CollectiveMainloopFwdSm80ILi4ELi1ELb0EN4cute5tupleIJNS5_1CILi128EEENS7_ILi64EEENS7_ILi96EEEEEELi96ENS_6half_tEfNS_4arch4Sm80ELb1ELb0ELb0ELb1ELb1ELb0ELb1ELb0EEENS1_21CollectiveEpilogueFwdINS6_IJS8_SA_S9_EEENS6_IJNS7_ILi1EEESI_SI_EEESC_SE_Li128ELb1ELb1ELb0ELb0EEENS1_19SingleTileSchedulerILb1ELb0ELb1ELi128EEEEEEEEEvNT_6ParamsE,(.L_x_16 - _ZN7cutlass13device_kernelIN5flash19enable_sm80_to_sm89INS1_16FlashAttnFwdSm80INS1_25CollectiveMainloopFwdSm80ILi4ELi1ELb0EN4cute5tupleIJNS5_1CILi128EEENS7_ILi64EEENS7_ILi96EEEEEELi96ENS_6half_tEfNS_4arch4Sm80ELb1ELb0ELb0ELb1ELb1ELb0ELb1ELb0EEENS1_21CollectiveEpilogueFwdINS6_IJS8_SA_S9_EEENS6_IJNS7_ILi1EEESI_SI_EEESC_SE_Li128ELb1ELb1ELb0ELb0EEENS1_19SingleTileSchedulerILb1ELb0ELb1ELi128EEEEEEEEEvNT_6ParamsE)
        .other          _ZN7cutlass13device_kernelIN5flash19enable_sm80_to_sm89INS1_16FlashAttnFwdSm80INS1_25CollectiveMainloopFwdSm80ILi4ELi1ELb0EN4cute5tupleIJNS5_1CILi128EEENS7_ILi64EEENS7_ILi96EEEEEELi96ENS_6half_tEfNS_4arch4Sm80ELb1ELb0ELb0ELb1ELb1ELb0ELb1ELb0EEENS1_21CollectiveEpilogueFwdINS6_IJS8_SA_S9_EEENS6_IJNS7_ILi1EEESI_SI_EEESC_SE_Li128ELb1ELb1ELb0ELb0EEENS1_19SingleTileSchedulerILb1ELb0ELb1ELi128EEEEEEEEEvNT_6ParamsE,@"STO_CUDA_ENTRY STV_DEFAULT"
_ZN7cutlass13device_kernelIN5flash19enable_sm80_to_sm89INS1_16FlashAttnFwdSm80INS1_25CollectiveMainloopFwdSm80ILi4ELi1ELb0EN4cute5tupleIJNS5_1CILi128EEENS7_ILi64EEENS7_ILi96EEEEEELi96ENS_6half_tEfNS_4arch4Sm80ELb1ELb0ELb0ELb1ELb1ELb0ELb1ELb0EEENS1_21CollectiveEpilogueFwdINS6_IJS8_SA_S9_EEENS6_IJNS7_ILi1EEESI_SI_EEESC_SE_Li128ELb1ELb1ELb0ELb0EEENS1_19SingleTileSchedulerILb1ELb0ELb1ELi128EEEEEEEEEvNT_6ParamsE:
[----:B------:R-:W-:Y:S01]  /*0000*/  LDC R1, c[0x0][0x28] ;  /* 0x00000a00ff017b82 */ /* 0x000fe20000000800 */
[----:B------:R-:W-:Y:S05]  /*0010*/  EXIT ;  /* 0x000000000000794d */ /* 0x000fea0003800000 */
.L_x_7:
        /* <DEDUP_REMOVED lines=14> */
.L_x_16:


//--------------------- .text._ZN7cutlass13device_kernelIN5flash19enable_sm80_to_sm89INS1_16FlashAttnFwdSm80INS1_25CollectiveMainloopFwdSm80ILi4ELi1ELb0EN4cute5tupleIJNS5_1CILi128EEENS7_ILi64EEENS7_ILi96EEEEEELi96ENS_6half_tEfNS_4arch4Sm80ELb1ELb0ELb0ELb1ELb1ELb1ELb1ELb0EEENS1_21CollectiveEpilogueFwdINS6_IJS8_SA_S9_EEENS6_IJNS7_ILi1EEESI_SI_EEESC_SE_Li128ELb1ELb1ELb0ELb0EEENS1_19SingleTileSchedulerILb1ELb0ELb1ELi128EEEEEEEEEvNT_6ParamsE --------------------------
	.section	.text._ZN7cutlass13device_kernelIN5flash19enable_sm80_to_sm89INS1_16FlashAttnFwdSm80INS1_25CollectiveMainloopFwdSm80ILi4ELi1ELb0EN4cute5tupleIJNS5_1CILi128EEENS7_ILi64EEENS7_ILi96EEEEEELi96ENS_6half_tEfNS_4arch4Sm80ELb1ELb0ELb0ELb1ELb1ELb1ELb1ELb0EEENS1_21CollectiveEpilogueFwdINS6_IJS8_SA_S9_EEENS6_IJNS7_ILi1EEESI_SI_EEESC_SE_Li128ELb1ELb1ELb0ELb0EEENS1_19SingleTileSchedulerILb1ELb0ELb1ELi128EEEEEEEEEvNT_6ParamsE,"ax",@progbits
	.align	128
.text._ZN7cutlass13device_kernelIN5flash19enable_sm80_to_sm89INS1_16FlashAttnFwdSm80INS1_25CollectiveMainloopFwdSm80ILi4ELi1ELb0EN4cute5tupleIJNS5_1CILi128EEENS7_ILi64EEENS7_ILi96EEEEEELi96ENS_6half_tEfNS_4arch4Sm80ELb1ELb0ELb0ELb1ELb1ELb1ELb1ELb0EEENS1_21CollectiveEpilogueFwdINS6_IJS8_SA_S9_EEENS6_IJNS7_ILi1EEESI_SI_EEESC_SE_Li128ELb1ELb1ELb0ELb0EEENS1_19SingleTileSchedulerILb1ELb0ELb1ELi128EEEEEEEEEvNT_6ParamsE:
        .type           _ZN7cutlass13device_kernelIN5flash19enable_sm80_to_sm89INS1_16FlashAttnFwdSm80INS1_25CollectiveMainloopFwdSm80ILi4ELi1ELb0EN4cute5tupleIJNS5_1CILi128EEENS7_ILi64EEENS7_ILi96EEEEEELi96ENS_6half_tEfNS_4arch4Sm80ELb1ELb0ELb0ELb1ELb1ELb1ELb1ELb0EEENS1_21CollectiveEpilogueFwdINS6_IJS8_SA_S9_EEENS6_IJNS7_ILi1EEESI_SI_EEESC_SE_Li128ELb1ELb1ELb0ELb0EEENS1_19SingleTileSchedulerILb1ELb0ELb1ELi128EEEEEEEEEvNT_6ParamsE,@function
        .size           _ZN7cutlass13device_kernelIN5flash19enable_sm80_to_sm89INS1_16FlashAttnFwdSm80INS1_25CollectiveMainloopFwdSm80ILi4ELi1ELb0EN4cute5tupleIJNS5_1CILi128EEENS7_ILi64EEENS7_ILi96EEEEEELi96ENS_6half_tEfNS_4arch4Sm80ELb1ELb0ELb0ELb1ELb1ELb1ELb1ELb0EEENS1_21CollectiveEpilogueFwdINS6_IJS8_SA_S9_EEENS6_IJNS7_ILi1EEESI_SI_EEESC_SE_Li128ELb1ELb1ELb0ELb0EEENS1_19SingleTileSchedulerILb1ELb0ELb1ELi128EEEEEEEEEvNT_6ParamsE,(.L_x_17 - _ZN7cutlass13device_kernelIN5flash19enable_sm80_to_sm89INS1_16FlashAttnFwdSm80INS1_25CollectiveMainloopFwdSm80ILi4ELi1ELb0EN4cute5tupleIJNS5_1CILi128EEENS7_ILi64EEENS7_ILi96EEEEEELi96ENS_6half_tEfNS_4arch4Sm80ELb1ELb0ELb0ELb1ELb1ELb1ELb1ELb0EEENS1_21CollectiveEpilogueFwdINS6_IJS8_SA_S9_EEENS6_IJNS7_ILi1EEESI_SI_EEESC_SE_Li128ELb1ELb1ELb0ELb0EEENS1_19SingleTileSchedulerILb1ELb0ELb1ELi128EEEEEEEEEvNT_6ParamsE)
        .other          _ZN7cutlass13device_kernelIN5flash19enable_sm80_to_sm89INS1_16FlashAttnFwdSm80INS1_25CollectiveMainloopFwdSm80ILi4ELi1ELb0EN4cute5tupleIJNS5_1CILi128EEENS7_ILi64EEENS7_ILi96EEEEEELi96ENS_6half_tEfNS_4arch4Sm80ELb1ELb0ELb0ELb1ELb1ELb1ELb1ELb0EEENS1_21CollectiveEpilogueFwdINS6_IJS8_SA_S9_EEENS6_IJNS7_ILi1EEESI_SI_EEESC_SE_Li128ELb1ELb1ELb0ELb0EEENS1_19SingleTileSchedulerILb1ELb0ELb1ELi128EEEEEEEEEvNT_6ParamsE,@"STO_CUDA_ENTRY STV_DEFAULT"
_ZN7cutlass13device_kernelIN5flash19enable_sm80_to_sm89INS1_16FlashAttnFwdSm80INS1_25CollectiveMainloopFwdSm80ILi4ELi1ELb0EN4cute5tupleIJNS5_1CILi128EEENS7_ILi64EEENS7_ILi96EEEEEELi96ENS_6half_tEfNS_4arch4Sm80ELb1ELb0ELb0ELb1ELb1ELb1ELb1ELb0EEENS1_21CollectiveEpilogueFwdINS6_IJS8_SA_S9_EEENS6_IJNS7_ILi1EEESI_SI_EEESC_SE_Li128ELb1ELb1ELb0ELb0EEENS1_19SingleTileSchedulerILb1ELb0ELb1ELi128EEEEEEEEEvNT_6ParamsE:
[----:B------:R-:W-:Y:S01]  /*0000*/  LDC R1, c[0x0][0x28] ;  /* 0x00000a00ff017b82 */ /* 0x000fe20000000800 */
[----:B------:R-:W-:Y:S05]  /*0010*/  EXIT ;  /* 0x000000000000794d */ /* 0x000fea0003800000 */
.L_x_8:
        /* <DEDUP_REMOVED lines=14> */
.L_x_17:


//--------------------- .nv.shared.reserved.0     --------------------------
	.section	.nv.shared.reserved.0,"aw",@nobits
	.weak		__nv_reservedSMEM_offset_0_alias
	.size		__nv_reservedSMEM_offset_0_alias, 0, 0
	.other		__nv_reservedSMEM_offset_0_alias,@"STO_CUDA_RESERVED_SHARED STV_DEFAULT"
__nv_reservedSMEM_offset_0_alias:
	.zero		0


//--------------------- .nv.global                --------------------------
	.section	.nv.global,"aw",@nobits
.nv.global:
	.type		_ZN71_INTERNAL_e3d9369f_35_flash_fwd_hdim96_fp16_paged_sm80_cu_c784774a_39234cute1_E,@object
	.size		_ZN71_INTERNAL_e3d9369f_35_flash_fwd_hdim96_fp16_paged_sm80_cu_c784774a_39234cute1_E,(_ZN71_INTERNAL_e3d9369f_35_flash_fwd_hdim96_fp16_paged_sm80_cu_c784774a_39234cuda3std3__45__cpo6cbeginE - _ZN71_INTERNAL_e3d9369f_35_flash_fwd_hdim96_fp16_paged_sm80_cu_c784774a_39234cute1_E)
_ZN71_INTERNAL_e3d9369f_35_flash_fwd_hdim96_fp16_paged_sm80_cu_c784774a_39234cute1_E:
	.zero		1
	.type		_ZN71_INTERNAL_e3d9369f_35_flash_fwd_hdim96_fp16_paged_sm80_cu_c784774a_39234cuda3std3__45__cpo6cbeginE,@object
	.size		_ZN71_INTERNAL_e3d9369f_35_flash_fwd_hdim96_fp16_paged_sm80_cu_c784774a_39234cuda3std3__45__cpo6cbeginE,(_ZN71_INTERNAL_e3d9369f_35_flash_fwd_hdim96_fp16_paged_sm80_cu_c784774a_39234cuda3std3__48in_placeE - _ZN71_INTERNAL_e3d9369f_35_flash_fwd_hdim96_fp16_paged_sm80_cu_c784774a_39234cuda3std3__45__cpo6cbeginE)
_ZN71_INTERNAL_e3d9369f_35_flash_fwd_hdim96_fp16_paged_sm80_cu_c784774a_39234cuda3std3__45__cpo6cbeginE:
	.zero		1
	.type		_ZN71_INTERNAL_e3d9369f_35_flash_fwd_hdim96_fp16_paged_sm80_cu_c784774a_39234cuda3std3__48in_placeE,@object
	.size		_ZN71_INTERNAL_e3d9369f_35_flash_fwd_hdim96_fp16_paged_sm80_cu_c784774a_39234cuda3std3__48in_placeE,(_ZN71_INTERNAL_e3d9369f_35_flash_fwd_hdim96_fp16_paged_sm80_cu_c784774a_39234cuda3std6ranges3__45__cpo9iter_moveE - _ZN71_INTERNAL_e3d9369f_35_flash_fwd_hdim96_fp16_paged_sm80_cu_c784774a_39234cuda3std3__48in_placeE)
_ZN71_INTERNAL_e3d9369f_35_flash_fwd_hdim96_fp16_paged_sm80_cu_c784774a_39234cuda3std3__48in_placeE:
	.zero		1
	.type		_ZN71_INTERNAL_e3d9369f_35_flash_fwd_hdim96_fp16_paged_sm80_cu_c784774a_39234cuda3std6ranges3__45__cpo9iter_moveE,@object
	.size		_ZN71_INTERNAL_e3d9369f_35_flash_fwd_hdim96_fp16_paged_sm80_cu_c784774a_39234cuda3std6ranges3__45__cpo9iter_moveE,(_ZN71_INTERNAL_e3d9369f_35_flash_fwd_hdim96_fp16_paged_sm80_cu_c784774a_39234cuda3std3__45__cpo5beginE - _ZN71_INTERNAL_e3d9369f_35_flash_fwd_hdim96_fp16_paged_sm80_cu_c784774a_39234cuda3std6ranges3__45__cpo9iter_moveE)
_ZN71_INTERNAL_e3d9369f_35_flash_fwd_hdim96_fp16_paged_sm80_cu_c784774a_39234cuda3std6ranges3__45__cpo9iter_moveE:
	.zero		1
	.type		_ZN71_INTERNAL_e3d9369f_35_flash_fwd_hdim96_fp16_paged_sm80_cu_c784774a_39234cuda3std3__45__cpo5beginE,@object
	.size		_ZN71_INTERNAL_e3d9369f_35_flash_fwd_hdim96_fp16_paged_sm80_cu_c784774a_39234cuda3std3__45__cpo5beginE,(_ZN71_INTERNAL_e3d9369f_35_flash_fwd_hdim96_fp16_paged_sm80_cu_c784774a_39234cuda3std3__473_GLOBAL__N__e3d9369f_35_flash_fwd_hdim96_fp16_paged_sm80_cu_c784774a_39236ignoreE - _ZN71_INTERNAL_e3d9369f_35_flash_fwd_hdim96_fp16_paged_sm80_cu_c784774a_39234cuda3std3__45__cpo5beginE)
_ZN71_INTERNAL_e3d9369f_35_flash_fwd_hdim96_fp16_paged_sm80_cu_c784774a_39234cuda3std3__45__cpo5beginE:
	.zero		1
	.type		_ZN71_INTERNAL_e3d9369f_35_flash_fwd_hdim96_fp16_paged_sm80_cu_c784774a_39234cuda3std3__473_GLOBAL__N__e3d9369f_35_flash_fwd_hdim96_fp16_paged_sm80_cu_c784774a_39236ignoreE,@object
	.size		_ZN71_INTERNAL_e3d9369f_35_flash_fwd_hdim96_fp16_paged_sm80_cu_c784774a_39234cuda3std3__473_GLOBAL__N__e3d9369f_35_flash_fwd_hdim96_fp16_paged_sm80_cu_c784774a_39236ignoreE,(_ZN71_INTERNAL_e3d9369f_35_flash_fwd_hdim96_fp16_paged_sm80_cu_c784774a_39234cute7productE - _ZN71_INTERNAL_e3d9369f_35_flash_fwd_hdim96_fp16_paged_sm80_cu_c784774a_39234cuda3std3__473_GLOBAL__N__e3d9369f_35_flash_fwd_hdim96_fp16_paged_sm80_cu_c784774a_39236ignoreE)
_ZN71_INTERNAL_e3d9369f_35_flash_fwd_hdim96_fp16_paged_sm80_cu_c784774a_39234cuda3std3__473_GLOBAL__N__e3d9369f_35_flash_fwd_hdim96_fp16_paged_sm80_cu_c784774a_39236ignoreE:
	.zero		1
	.type		_ZN71_INTERNAL_e3d9369f_35_flash_fwd_hdim96_fp16_paged_sm80_cu_c784774a_39234cute7productE,@object
	.size		_ZN71_INTERNAL_e3d9369f_35_flash_fwd_hdim96_fp16_paged_sm80_cu_c784774a_39234cute7productE,(_ZN71_INTERNAL_e3d9369f_35_flash_fwd_hdim96_fp16_paged_sm80_cu_c784774a_39234cuda3std3__45__cpo3endE - _ZN71_INTERNAL_e3d9369f_35_flash_fwd_hdim96_fp16_paged_sm80_cu_c784774a_39234cute7productE)
_ZN71_INTERNAL_e3d9369f_35_flash_fwd_hdim96_fp16_paged_sm80_cu_c784774a_39234cute7productE:
	.zero		1
	.type		_ZN71_INTERNAL_e3d9369f_35_flash_fwd_hdim96_fp16_paged_sm80_cu_c784774a_39234cuda3std3__45__cpo3endE,@object
	.size		_ZN71_INTERNAL_e3d9369f_35_flash_fwd_hdim96_fp16_paged_sm80_cu_c784774a_39234cuda3std3__45__cpo3endE,(_ZN71_INTERNAL_e3d9369f_35_flash_fwd_hdim96_fp16_paged_sm80_cu_c784774a_39234cuda3std3__419piecewise_constructE - _ZN71_INTERNAL_e3d9369f_35_flash_fwd_hdim96_fp16_paged_sm80_cu_c784774a_39234cuda3std3__45__cpo3endE)
_ZN71_INTERNAL_e3d9369f_35_flash_fwd_hdim96_fp16_paged_sm80_cu_c784774a_39234cuda3std3__45__cpo3endE:
	.zero		1
	.type		_ZN71_INTERNAL_e3d9369f_35_flash_fwd_hdim96_fp16_paged_sm80_cu_c784774a_39234cuda3std3__419piecewise_constructE,@object
	.size		_ZN71_INTERNAL_e3d9369f_35_flash_fwd_hdim96_fp16_paged_sm80_cu_c784774a_39234cuda3std3__419piecewise_constructE,(_ZN71_INTERNAL_e3d9369f_35_flash_fwd_hdim96_fp16_paged_sm80_cu_c784774a_39234cuda3std3__45__cpo4cendE - _ZN71_INTERNAL_e3d9369f_35_flash_fwd_hdim96_fp16_paged_sm80_cu_c784774a_39234cuda3std3__419piecewise_constructE)
_ZN71_INTERNAL_e3d9369f_35_flash_fwd_hdim96_fp16_paged_sm80_cu_c784774a_39234cuda3std3__419piecewise_constructE:
	.zero		1
	.type		_ZN71_INTERNAL_e3d9369f_35_flash_fwd_hdim96_fp16_paged_sm80_cu_c784774a_39234cuda3std3__45__cpo4cendE,@object
	.size		_ZN71_INTERNAL_e3d9369f_35_flash_fwd_hdim96_fp16_paged_sm80_cu_c784774a_39234cuda3std3__45__cpo4cendE,(_ZN71_INTERNAL_e3d9369f_35_flash_fwd_hdim96_fp16_paged_sm80_cu_c784774a_39234cuda3std6ranges3__45__cpo4swapE - _ZN71_INTERNAL_e3d9369f_35_flash_fwd_hdim96_fp16_paged_sm80_cu_c784774a_39234cuda3std3__45__cpo4cendE)
_ZN71_INTERNAL_e3d9369f_35_flash_fwd_hdim96_fp16_paged_sm80_cu_c784774a_39234cuda3std3__45__cpo4cendE:
	.zero		1
	.type		_ZN71_INTERNAL_e3d9369f_35_flash_fwd_hdim96_fp16_paged_sm80_cu_c784774a_39234cuda3std6ranges3__45__cpo4swapE,@object
	.size		_ZN71_INTERNAL_e3d9369f_35_flash_fwd_hdim96_fp16_paged_sm80_cu_c784774a_39234cuda3std6ranges3__45__cpo4swapE,(.L_7 - _ZN71_INTERNAL_e3d9369f_35_flash_fwd_hdim96_fp16_paged_sm80_cu_c784774a_39234cuda3std6ranges3__45__cpo4swapE)
_ZN71_INTERNAL_e3d9369f_35_flash_fwd_hdim96_fp16_paged_sm80_cu_c784774a_39234cuda3std6ranges3__45__cpo4swapE:
	.zero		1
.L_7:


//--------------------- .nv.constant0._ZN7cutlass13device_kernelIN5flash19enable_sm80_to_sm89INS1_16FlashAttnFwdSm80INS1_25CollectiveMainloopFwdSm80ILi4ELi1ELb0EN4cute5tupleIJNS5_1CILi128EEENS7_ILi64EEENS7_ILi96EEEEEELi96ENS_6half_tEfNS_4arch4Sm80ELb0ELb0ELb0ELb0ELb1ELb0ELb1ELb0EEENS1_21CollectiveEpilogueFwdINS6_IJS8_SA_S9_EEENS6_IJNS7_ILi1EEESI_SI_EEESC_SE_Li128ELb0ELb1ELb0ELb0EEENS1_19SingleTileSchedulerILb0ELb0ELb1ELi128EEEEEEEEEvNT_6ParamsE --------------------------
	.section	.nv.constant0._ZN7cutlass13device_kernelIN5flash19enable_sm80_to_sm89INS1_16FlashAttnFwdSm80INS1_25CollectiveMainloopFwdSm80ILi4ELi1ELb0EN4cute5tupleIJNS5_1CILi128EEENS7_ILi64EEENS7_ILi96EEEEEELi96ENS_6half_tEfNS_4arch4Sm80ELb0ELb0ELb0ELb0ELb1ELb0ELb1ELb0EEENS1_21CollectiveEpilogueFwdINS6_IJS8_SA_S9_EEENS6_IJNS7_ILi1EEESI_SI_EEESC_SE_Li128ELb0ELb1ELb0ELb0EEENS1_19SingleTileSchedulerILb0ELb0ELb1ELi128EEEEEEEEEvNT_6ParamsE,"a",@progbits
	.sectionflags	@""
	.align	4
.nv.constant0._ZN7cutlass13device_kernelIN5flash19enable_sm80_to_sm89INS1_16FlashAttnFwdSm80INS1_25CollectiveMainloopFwdSm80ILi4ELi1ELb0EN4cute5tupleIJNS5_1CILi128EEENS7_ILi64EEENS7_ILi96EEEEEELi96ENS_6half_tEfNS_4arch4Sm80ELb0ELb0ELb0ELb0ELb1ELb0ELb1ELb0EEENS1_21CollectiveEpilogueFwdINS6_IJS8_SA_S9_EEENS6_IJNS7_ILi1EEESI_SI_EEESC_SE_Li128ELb0ELb1ELb0ELb0EEENS1_19SingleTileSchedulerILb0ELb0ELb1ELi128EEEEEEEEEvNT_6ParamsE:
	.zero		1576


//--------------------- .nv.constant0._ZN7cutlass13device_kernelIN5flash19enable_sm80_to_sm89INS1_16FlashAttnFwdSm80INS1_25CollectiveMainloopFwdSm80ILi4ELi1ELb0EN4cute5tupleIJNS5_1CILi128EEENS7_ILi64EEENS7_ILi96EEEEEELi96ENS_6half_tEfNS_4arch4Sm80ELb0ELb0ELb0ELb1ELb1ELb0ELb1ELb0EEENS1_21CollectiveEpilogueFwdINS6_IJS8_SA_S9_EEENS6_IJNS7_ILi1EEESI_SI_EEESC_SE_Li128ELb1ELb1ELb0ELb0EEENS1_19SingleTileSchedulerILb1ELb0ELb1ELi128EEEEEEEEEvNT_6ParamsE --------------------------
	.section	.nv.constant0._ZN7cutlass13device_kernelIN5flash19enable_sm80_to_sm89INS1_16FlashAttnFwdSm80INS1_25CollectiveMainloopFwdSm80ILi4ELi1ELb0EN4cute5tupleIJNS5_1CILi128EEENS7_ILi64EEENS7_ILi96EEEEEELi96ENS_6half_tEfNS_4arch4Sm80ELb0ELb0ELb0ELb1ELb1ELb0ELb1ELb0EEENS1_21CollectiveEpilogueFwdINS6_IJS8_SA_S9_EEENS6_IJNS7_ILi1EEESI_SI_EEESC_SE_Li128ELb1ELb1ELb0ELb0EEENS1_19SingleTileSchedulerILb1ELb0ELb1ELi128EEEEEEEEEvNT_6ParamsE,"a",@progbits
	.sectionflags	@""
	.align	4
.nv.constant0._ZN7cutlass13device_kernelIN5flash19enable_sm80_to_sm89INS1_16FlashAttnFwdSm80INS1_25CollectiveMainloopFwdSm80ILi4ELi1ELb0EN4cute5tupleIJNS5_1CILi128EEENS7_ILi64EEENS7_ILi96EEEEEELi96ENS_6half_tEfNS_4arch4Sm80ELb0ELb0ELb0ELb1ELb1ELb0ELb1ELb0EEENS1_21CollectiveEpilogueFwdINS6_IJS8_SA_S9_EEENS6_IJNS7_ILi1EEESI_SI_EEESC_SE_Li128ELb1ELb1ELb0ELb0EEENS1_19SingleTileSchedulerILb1ELb0ELb1ELi128EEEEEEEEEvNT_6ParamsE:
	.zero		1576


//--------------------- .nv.constant0._ZN7cutlass13device_kernelIN5flash19enable_sm80_to_sm89INS1_16FlashAttnFwdSm80INS1_25CollectiveMainloopFwdSm80ILi4ELi1ELb0EN4cute5tupleIJNS5_1CILi128EEENS7_ILi64EEENS7_ILi96EEEEEELi96ENS_6half_tEfNS_4arch4Sm80ELb0ELb0ELb0ELb1ELb1ELb1ELb1ELb0EEENS1_21CollectiveEpilogueFwdINS6_IJS8_SA_S9_EEENS6_IJNS7_ILi1EEESI_SI_EEESC_SE_Li128ELb1ELb1ELb0ELb0EEENS1_19SingleTileSchedulerILb1ELb0ELb1ELi128EEEEEEEEEvNT_6ParamsE --------------------------
	.section	.nv.constant0._ZN7cutlass13device_kernelIN5flash19enable_sm80_to_sm89INS1_16FlashAttnFwdSm80INS1_25CollectiveMainloopFwdSm80ILi4ELi1ELb0EN4cute5tupleIJNS5_1CILi128EEENS7_ILi64EEENS7_ILi96EEEEEELi96ENS_6half_tEfNS_4arch4Sm80ELb0ELb0ELb0ELb1ELb1ELb1ELb1ELb0EEENS1_21CollectiveEpilogueFwdINS6_IJS8_SA_S9_EEENS6_IJNS7_ILi1EEESI_SI_EEESC_SE_Li128ELb1ELb1ELb0ELb0EEENS1_19SingleTileSchedulerILb1ELb0ELb1ELi128EEEEEEEEEvNT_6ParamsE,"a",@progbits
	.sectionflags	@""
	.align	4
.nv.constant0._ZN7cutlass13device_kernelIN5flash19enable_sm80_to_sm89INS1_16FlashAttnFwdSm80INS1_25CollectiveMainloopFwdSm80ILi4ELi1ELb0EN4cute5tupleIJNS5_1CILi128EEENS7_ILi64EEENS7_ILi96EEEEEELi96ENS_6half_tEfNS_4arch4Sm80ELb0ELb0ELb0ELb1ELb1ELb1ELb1ELb0EEENS1_21CollectiveEpilogueFwdINS6_IJS8_SA_S9_EEENS6_IJNS7_ILi1EEESI_SI_EEESC_SE_Li128ELb1ELb1ELb0ELb0EEENS1_19SingleTileSchedulerILb1ELb0ELb1ELi128EEEEEEEEEvNT_6ParamsE:
	.zero		1576


//--------------------- .nv.constant0._ZN7cutlass13device_kernelIN5flash19enable_sm80_to_sm89INS1_16FlashAttnFwdSm80INS1_25CollectiveMainloopFwdSm80ILi4ELi1ELb0EN4cute5tupleIJNS5_1CILi128EEENS7_ILi48EEENS7_ILi96EEEEEELi96ENS_6half_tEfNS_4arch4Sm80ELb0ELb1ELb0ELb0ELb1ELb0ELb1ELb0EEENS1_21CollectiveEpilogueFwdINS6_IJS8_SA_S9_EEENS6_IJNS7_ILi1EEESI_SI_EEESC_SE_Li128ELb0ELb1ELb0ELb0EEENS1_19SingleTileSchedulerILb0ELb0ELb1ELi128EEEEEEEEEvNT_6ParamsE --------------------------
	.section	.nv.constant0._ZN7cutlass13device_kernelIN5flash19enable_sm80_to_sm89INS1_16FlashAttnFwdSm80INS1_25CollectiveMainloopFwdSm80ILi4ELi1ELb0EN4cute5tupleIJNS5_1CILi128EEENS7_ILi48EEENS7_ILi96EEEEEELi96ENS_6half_tEfNS_4arch4Sm80ELb0ELb1ELb0ELb0ELb1ELb0ELb1ELb0EEENS1_21CollectiveEpilogueFwdINS6_IJS8_SA_S9_EEENS6_IJNS7_ILi1EEESI_SI_EEESC_SE_Li128ELb0ELb1ELb0ELb0EEENS1_19SingleTileSchedulerILb0ELb0ELb1ELi128EEEEEEEEEvNT_6ParamsE,"a",@progbits
	.sectionflags	@""
	.align	4
.nv.constant0._ZN7cutlass13device_kernelIN5flash19enable_sm80_to_sm89INS1_16FlashAttnFwdSm80INS1_25CollectiveMainloopFwdSm80ILi4ELi1ELb0EN4cute5tupleIJNS5_1CILi128EEENS7_ILi48EEENS7_ILi96EEEEEELi96ENS_6half_tEfNS_4arch4Sm80ELb0ELb1ELb0ELb0ELb1ELb0ELb1ELb0EEENS1_21CollectiveEpilogueFwdINS6_IJS8_SA_S9_EEENS6_IJNS7_ILi1EEESI_SI_EEESC_SE_Li128ELb0ELb1ELb0ELb0EEENS1_19SingleTileSchedulerILb0ELb0ELb1ELi128EEEEEEEEEvNT_6ParamsE:
	.zero		1576


//--------------------- .nv.constant0._ZN7cutlass13device_kernelIN5flash19enable_sm80_to_sm89INS1_16FlashAttnFwdSm80INS1_25CollectiveMainloopFwdSm80ILi4ELi1ELb0EN4cute5tupleIJNS5_1CILi128EEENS7_ILi48EEENS7_ILi96EEEEEELi96ENS_6half_tEfNS_4arch4Sm80ELb0ELb1ELb0ELb1ELb1ELb0ELb1ELb0EEENS1_21CollectiveEpilogueFwdINS6_IJS8_SA_S9_EEENS6_IJNS7_ILi1EEESI_SI_EEESC_SE_Li128ELb1ELb1ELb0ELb0EEENS1_19SingleTileSchedulerILb1ELb0ELb1ELi128EEEEEEEEEvNT_6ParamsE --------------------------
	.section	.nv.constant0._ZN7cutlass13device_kernelIN5flash19enable_sm80_to_sm89INS1_16FlashAttnFwdSm80INS1_25CollectiveMainloopFwdSm80ILi4ELi1ELb0EN4cute5tupleIJNS5_1CILi128EEENS7_ILi48EEENS7_ILi96EEEEEELi96ENS_6half_tEfNS_4arch4Sm80ELb0ELb1ELb0ELb1ELb1ELb0ELb1ELb0EEENS1_21CollectiveEpilogueFwdINS6_IJS8_SA_S9_EEENS6_IJNS7_ILi1EEESI_SI_EEESC_SE_Li128ELb1ELb1ELb0ELb0EEENS1_19SingleTileSchedulerILb1ELb0ELb1ELi128EEEEEEEEEvNT_6ParamsE,"a",@progbits
	.sectionflags	@""
	.align	4
.nv.constant0._ZN7cutlass13device_kernelIN5flash19enable_sm80_to_sm89INS1_16FlashAttnFwdSm80INS1_25CollectiveMainloopFwdSm80ILi4ELi1ELb0EN4cute5tupleIJNS5_1CILi128EEENS7_ILi48EEENS7_ILi96EEEEEELi96ENS_6half_tEfNS_4arch4Sm80ELb0ELb1ELb0ELb1ELb1ELb0ELb1ELb0EEENS1_21CollectiveEpilogueFwdINS6_IJS8_SA_S9_EEENS6_IJNS7_ILi1EEESI_SI_EEESC_SE_Li128ELb1ELb1ELb0ELb0EEENS1_19SingleTileSchedulerILb1ELb0ELb1ELi128EEEEEEEEEvNT_6ParamsE:
	.zero		1576


//--------------------- .nv.constant0._ZN7cutlass13device_kernelIN5flash19enable_sm80_to_sm89INS1_16FlashAttnFwdSm80INS1_25CollectiveMainloopFwdSm80ILi4ELi1ELb0EN4cute5tupleIJNS5_1CILi128EEENS7_ILi48EEENS7_ILi96EEEEEELi96ENS_6half_tEfNS_4arch4Sm80ELb0ELb1ELb0ELb1ELb1ELb1ELb1ELb0EEENS1_21CollectiveEpilogueFwdINS6_IJS8_SA_S9_EEENS6_IJNS7_ILi1EEESI_SI_EEESC_SE_Li128ELb1ELb1ELb0ELb0EEENS1_19SingleTileSchedulerILb1ELb0ELb1ELi128EEEEEEEEEvNT_6ParamsE --------------------------
	.section	.nv.constant0._ZN7cutlass13device_kernelIN5flash19enable_sm80_to_sm89INS1_16FlashAttnFwdSm80INS1_25CollectiveMainloopFwdSm80ILi4ELi1ELb0EN4cute5tupleIJNS5_1CILi128EEENS7_ILi48EEENS7_ILi96EEEEEELi96ENS_6half_tEfNS_4arch4Sm80ELb0ELb1ELb0ELb1ELb1ELb1ELb1ELb0EEENS1_21CollectiveEpilogueFwdINS6_IJS8_SA_S9_EEENS6_IJNS7_ILi1EEESI_SI_EEESC_SE_Li128ELb1ELb1ELb0ELb0EEENS1_19SingleTileSchedulerILb1ELb0ELb1ELi128EEEEEEEEEvNT_6ParamsE,"a",@progbits
	.sectionflags	@""
	.align	4
.nv.constant0._ZN7cutlass13device_kernelIN5flash19enable_sm80_to_sm89INS1_16FlashAttnFwdSm80INS1_25CollectiveMainloopFwdSm80ILi4ELi1ELb0EN4cute5tupleIJNS5_1CILi128EEENS7_ILi48EEENS7_ILi96EEEEEELi96ENS_6half_tEfNS_4arch4Sm80ELb0ELb1ELb0ELb1ELb1ELb1ELb1ELb0EEENS1_21CollectiveEpilogueFwdINS6_IJS8_SA_S9_EEENS6_IJNS7_ILi1EEESI_SI_EEESC_SE_Li128ELb1ELb1ELb0ELb0EEENS1_19SingleTileSchedulerILb1ELb0ELb1ELi128EEEEEEEEEvNT_6ParamsE:
	.zero		1576


//--------------------- .nv.constant0._ZN7cutlass13device_kernelIN5flash19enable_sm80_to_sm89INS1_16FlashAttnFwdSm80INS1_25CollectiveMainloopFwdSm80ILi4ELi1ELb0EN4cute5tupleIJNS5_1CILi128EEENS7_ILi64EEENS7_ILi96EEEEEELi96ENS_6half_tEfNS_4arch4Sm80ELb1ELb0ELb0ELb0ELb1ELb0ELb1ELb0EEENS1_21CollectiveEpilogueFwdINS6_IJS8_SA_S9_EEENS6_IJNS7_ILi1EEESI_SI_EEESC_SE_Li128ELb0ELb1ELb0ELb0EEENS1_30DynamicPersistentTileSchedulerILi128ELi128ELb0ELb1ELb0EEEEEEEEEvNT_6ParamsE --------------------------
	.section	.nv.constant0._ZN7cutlass13device_kernelIN5flash19enable_sm80_to_sm89INS1_16FlashAttnFwdSm80INS1_25CollectiveMainloopFwdSm80ILi4ELi1ELb0EN4cute5tupleIJNS5_1CILi128EEENS7_ILi64EEENS7_ILi96EEEEEELi96ENS_6half_tEfNS_4arch4Sm80ELb1ELb0ELb0ELb0ELb1ELb0ELb1ELb0EEENS1_21CollectiveEpilogueFwdINS6_IJS8_SA_S9_EEENS6_IJNS7_ILi1EEESI_SI_EEESC_SE_Li128ELb0ELb1ELb0ELb0EEENS1_30DynamicPersistentTileSchedulerILi128ELi128ELb0ELb1ELb0EEEEEEEEEvNT_6ParamsE,"a",@progbits
	.sectionflags	@""
	.align	4
.nv.constant0._ZN7cutlass13device_kernelIN5flash19enable_sm80_to_sm89INS1_16FlashAttnFwdSm80INS1_25CollectiveMainloopFwdSm80ILi4ELi1ELb0EN4cute5tupleIJNS5_1CILi128EEENS7_ILi64EEENS7_ILi96EEEEEELi96ENS_6half_tEfNS_4arch4Sm80ELb1ELb0ELb0ELb0ELb1ELb0ELb1ELb0EEENS1_21CollectiveEpilogueFwdINS6_IJS8_SA_S9_EEENS6_IJNS7_ILi1EEESI_SI_EEESC_SE_Li128ELb0ELb1ELb0ELb0EEENS1_30DynamicPersistentTileSchedulerILi128ELi128ELb0ELb1ELb0EEEEEEEEEvNT_6ParamsE:
	.zero		1592


//--------------------- .nv.constant0._ZN7cutlass13device_kernelIN5flash19enable_sm80_to_sm89INS1_16FlashAttnFwdSm80INS1_25CollectiveMainloopFwdSm80ILi4ELi1ELb0EN4cute5tupleIJNS5_1CILi128EEENS7_ILi64EEENS7_ILi96EEEEEELi96ENS_6half_tEfNS_4arch4Sm80ELb1ELb0ELb0ELb1ELb1ELb0ELb1ELb0EEENS1_21CollectiveEpilogueFwdINS6_IJS8_SA_S9_EEENS6_IJNS7_ILi1EEESI_SI_EEESC_SE_Li128ELb1ELb1ELb0ELb0EEENS1_19SingleTileSchedulerILb1ELb0ELb1ELi128EEEEEEEEEvNT_6ParamsE --------------------------
	.section	.nv.constant0._ZN7cutlass13device_kernelIN5flash19enable_sm80_to_sm89INS1_16FlashAttnFwdSm80INS1_25CollectiveMainloopFwdSm80ILi4ELi1ELb0EN4cute5tupleIJNS5_1CILi128EEENS7_ILi64EEENS7_ILi96EEEEEELi96ENS_6half_tEfNS_4arch4Sm80ELb1ELb0ELb0ELb1ELb1ELb0ELb1ELb0EEENS1_21CollectiveEpilogueFwdINS6_IJS8_SA_S9_EEENS6_IJNS7_ILi1EEESI_SI_EEESC_SE_Li128ELb1ELb1ELb0ELb0EEENS1_19SingleTileSchedulerILb1ELb0ELb1ELi128EEEEEEEEEvNT_6ParamsE,"a",@progbits
	.sectionflags	@""
	.align	4
.nv.constant0._ZN7cutlass13device_kernelIN5flash19enable_sm80_to_sm89INS1_16FlashAttnFwdSm80INS1_25CollectiveMainloopFwdSm80ILi4ELi1ELb0EN4cute5tupleIJNS5_1CILi128EEENS7_ILi64EEENS7_ILi96EEEEEELi96ENS_6half_tEfNS_4arch4Sm80ELb1ELb0ELb0ELb1ELb1ELb0ELb1ELb0EEENS1_21CollectiveEpilogueFwdINS6_IJS8_SA_S9_EEENS6_IJNS7_ILi1EEESI_SI_EEESC_SE_Li128ELb1ELb1ELb0ELb0EEENS1_19SingleTileSchedulerILb1ELb0ELb1ELi128EEEEEEEEEvNT_6ParamsE:
	.zero		1576


//--------------------- .nv.constant0._ZN7cutlass13device_kernelIN5flash19enable_sm80_to_sm89INS1_16FlashAttnFwdSm80INS1_25CollectiveMainloopFwdSm80ILi4ELi1ELb0EN4cute5tupleIJNS5_1CILi128EEENS7_ILi64EEENS7_ILi96EEEEEELi96ENS_6half_tEfNS_4arch4Sm80ELb1ELb0ELb0ELb1ELb1ELb1ELb1ELb0EEENS1_21CollectiveEpilogueFwdINS6_IJS8_SA_S9_EEENS6_IJNS7_ILi1EEESI_SI_EEESC_SE_Li128ELb1ELb1ELb0ELb0EEENS1_19SingleTileSchedulerILb1ELb0ELb1ELi128EEEEEEEEEvNT_6ParamsE --------------------------
	.section	.nv.constant0._ZN7cutlass13device_kernelIN5flash19enable_sm80_to_sm89INS1_16FlashAttnFwdSm80INS1_25CollectiveMainloopFwdSm80ILi4ELi1ELb0EN4cute5tupleIJNS5_1CILi128EEENS7_ILi64EEENS7_ILi96EEEEEELi96ENS_6half_tEfNS_4arch4Sm80ELb1ELb0ELb0ELb1ELb1ELb1ELb1ELb0EEENS1_21CollectiveEpilogueFwdINS6_IJS8_SA_S9_EEENS6_IJNS7_ILi1EEESI_SI_EEESC_SE_Li128ELb1ELb1ELb0ELb0EEENS1_19SingleTileSchedulerILb1ELb0ELb1ELi128EEEEEEEEEvNT_6ParamsE,"a",@progbits
	.sectionflags	@""
	.align	4
.nv.constant0._ZN7cutlass13device_kernelIN5flash19enable_sm80_to_sm89INS1_16FlashAttnFwdSm80INS1_25CollectiveMainloopFwdSm80ILi4ELi1ELb0EN4cute5tupleIJNS5_1CILi128EEENS7_ILi64EEENS7_ILi96EEEEEELi96ENS_6half_tEfNS_4arch4Sm80ELb1ELb0ELb0ELb1ELb1ELb1ELb1ELb0EEENS1_21CollectiveEpilogueFwdINS6_IJS8_SA_S9_EEENS6_IJNS7_ILi1EEESI_SI_EEESC_SE_Li128ELb1ELb1ELb0ELb0EEENS1_19SingleTileSchedulerILb1ELb0ELb1ELi128EEEEEEEEEvNT_6ParamsE:
	.zero		1576


//--------------------- SYMBOLS --------------------------

	.type		.nv.reservedSmem.offset0,@object
	.size		.nv.reservedSmem.offset0,0x4
